//
// Generated by NVIDIA NVVM Compiler
//
// Compiler Build ID: CL-36424714
// Cuda compilation tools, release 13.0, V13.0.88
// Based on NVVM 20.0.0
//

.version 9.0
.target sm_100
.address_size 64

	// .globl	loss

.visible .entry loss(
	.param .u64 .ptr .align 1 loss_param_0,
	.param .u64 .ptr .align 1 loss_param_1,
	.param .u64 .ptr .align 1 loss_param_2,
	.param .u32 loss_param_3,
	.param .u32 loss_param_4,
	.param .f32 loss_param_5
)
{
	.reg .pred 	%p<25>;
	.reg .b32 	%r<54>;
	.reg .b32 	%f<207>;
	.reg .b64 	%rd<17>;

	ld.param.u64 	%rd6, [loss_param_0];
	ld.param.u64 	%rd7, [loss_param_1];
	ld.param.u64 	%rd5, [loss_param_2];
	ld.param.u32 	%r11, [loss_param_3];
	ld.param.u32 	%r10, [loss_param_4];
	ld.param.f32 	%f7, [loss_param_5];
	cvta.to.global.u64 	%rd1, %rd6;
	cvta.to.global.u64 	%rd2, %rd7;
	mov.u32 	%r12, %ctaid.x;
	mov.u32 	%r13, %ctaid.y;
	mov.u32 	%r14, %nctaid.x;
	mad.lo.s32 	%r15, %r13, %r14, %r12;
	mov.u32 	%r16, %ntid.x;
	mov.u32 	%r17, %tid.x;
	mad.lo.s32 	%r1, %r15, %r16, %r17;
	setp.ge.s32 	%p1, %r1, %r11;
	@%p1 bra 	$L__BB0_8;
	setp.lt.s32 	%p2, %r10, 1;
	mov.f32 	%f204, 0f00000000;
	@%p2 bra 	$L__BB0_7;
	mul.lo.s32 	%r2, %r10, %r1;
	setp.eq.s32 	%p3, %r10, 1;
	mov.f32 	%f204, 0f00000000;
	mov.b32 	%r53, 0;
	@%p3 bra 	$L__BB0_5;
	and.b32  	%r53, %r10, 2147483646;
	neg.s32 	%r52, %r53;
	add.s64 	%rd3, %rd1, 4;
	add.s64 	%rd4, %rd2, 4;
	mov.f32 	%f204, 0f00000000;
	mov.u32 	%r51, %r2;
$L__BB0_4:
	mul.wide.s32 	%rd8, %r51, 4;
	add.s64 	%rd9, %rd3, %rd8;
	add.s64 	%rd10, %rd4, %rd8;
	ld.global.f32 	%f12, [%rd10+-4];
	ld.global.f32 	%f13, [%rd9+-4];
	add.f32 	%f14, %f7, %f13;
	setp.lt.f32 	%p4, %f14, 0f00800000;
	mul.f32 	%f15, %f14, 0f4B000000;
	selp.f32 	%f16, %f15, %f14, %p4;
	selp.f32 	%f17, 0fC1B80000, 0f00000000, %p4;
	mov.b32 	%r19, %f16;
	add.s32 	%r20, %r19, -1059760811;
	and.b32  	%r21, %r20, -8388608;
	sub.s32 	%r22, %r19, %r21;
	mov.b32 	%f18, %r22;
	cvt.rn.f32.s32 	%f19, %r21;
	fma.rn.f32 	%f20, %f19, 0f34000000, %f17;
	add.f32 	%f21, %f18, 0fBF800000;
	fma.rn.f32 	%f22, %f21, 0fBE055027, 0f3E1039F6;
	fma.rn.f32 	%f23, %f22, %f21, 0fBDF8CDCC;
	fma.rn.f32 	%f24, %f23, %f21, 0f3E0F2955;
	fma.rn.f32 	%f25, %f24, %f21, 0fBE2AD8B9;
	fma.rn.f32 	%f26, %f25, %f21, 0f3E4CED0B;
	fma.rn.f32 	%f27, %f26, %f21, 0fBE7FFF22;
	fma.rn.f32 	%f28, %f27, %f21, 0f3EAAAA78;
	fma.rn.f32 	%f29, %f28, %f21, 0fBF000000;
	mul.f32 	%f30, %f21, %f29;
	fma.rn.f32 	%f31, %f30, %f21, %f21;
	fma.rn.f32 	%f32, %f20, 0f3F317218, %f31;
	setp.gt.u32 	%p5, %r19, 2139095039;
	fma.rn.f32 	%f33, %f16, 0f7F800000, 0f7F800000;
	selp.f32 	%f34, %f33, %f32, %p5;
	setp.eq.f32 	%p6, %f16, 0f00000000;
	selp.f32 	%f35, 0fFF800000, %f34, %p6;
	mov.f32 	%f36, 0f3F800000;
	sub.f32 	%f37, %f36, %f12;
	fma.rn.f32 	%f38, %f13, 0fBBBB989D, 0f3F000000;
	cvt.sat.f32.f32 	%f39, %f38;
	mov.f32 	%f40, 0f4B400001;
	mov.f32 	%f41, 0f437C0000;
	fma.rm.f32 	%f42, %f39, %f41, %f40;
	add.f32 	%f43, %f42, 0fCB40007F;
	neg.f32 	%f44, %f43;
	fma.rn.f32 	%f45, %f13, 0fBFB8AA3B, %f44;
	fma.rn.f32 	%f46, %f13, 0fB2A57060, %f45;
	mov.b32 	%r23, %f42;
	shl.b32 	%r24, %r23, 23;
	mov.b32 	%f47, %r24;
	ex2.approx.ftz.f32 	%f48, %f46;
	fma.rn.f32 	%f49, %f48, %f47, 0f3F800000;
	mov.f32 	%f50, 0fBF800000;
	div.rn.f32 	%f51, %f50, %f49;
	add.f32 	%f52, %f51, 0f3F800000;
	setp.lt.f32 	%p7, %f52, 0f00800000;
	mul.f32 	%f53, %f52, 0f4B000000;
	selp.f32 	%f54, %f53, %f52, %p7;
	selp.f32 	%f55, 0fC1B80000, 0f00000000, %p7;
	mov.b32 	%r25, %f54;
	add.s32 	%r26, %r25, -1059760811;
	and.b32  	%r27, %r26, -8388608;
	sub.s32 	%r28, %r25, %r27;
	mov.b32 	%f56, %r28;
	cvt.rn.f32.s32 	%f57, %r27;
	fma.rn.f32 	%f58, %f57, 0f34000000, %f55;
	add.f32 	%f59, %f56, 0fBF800000;
	fma.rn.f32 	%f60, %f59, 0fBE055027, 0f3E1039F6;
	fma.rn.f32 	%f61, %f60, %f59, 0fBDF8CDCC;
	fma.rn.f32 	%f62, %f61, %f59, 0f3E0F2955;
	fma.rn.f32 	%f63, %f62, %f59, 0fBE2AD8B9;
	fma.rn.f32 	%f64, %f63, %f59, 0f3E4CED0B;
	fma.rn.f32 	%f65, %f64, %f59, 0fBE7FFF22;
	fma.rn.f32 	%f66, %f65, %f59, 0f3EAAAA78;
	fma.rn.f32 	%f67, %f66, %f59, 0fBF000000;
	mul.f32 	%f68, %f59, %f67;
	fma.rn.f32 	%f69, %f68, %f59, %f59;
	fma.rn.f32 	%f70, %f58, 0f3F317218, %f69;
	setp.gt.u32 	%p8, %r25, 2139095039;
	fma.rn.f32 	%f71, %f54, 0f7F800000, 0f7F800000;
	selp.f32 	%f72, %f71, %f70, %p8;
	setp.eq.f32 	%p9, %f54, 0f00000000;
	selp.f32 	%f73, 0fFF800000, %f72, %p9;
	mul.f32 	%f74, %f37, %f73;
	fma.rn.f32 	%f75, %f12, %f35, %f74;
	add.f32 	%f76, %f204, %f75;
	ld.global.f32 	%f77, [%rd10];
	ld.global.f32 	%f78, [%rd9];
	add.f32 	%f79, %f7, %f78;
	setp.lt.f32 	%p10, %f79, 0f00800000;
	mul.f32 	%f80, %f79, 0f4B000000;
	selp.f32 	%f81, %f80, %f79, %p10;
	selp.f32 	%f82, 0fC1B80000, 0f00000000, %p10;
	mov.b32 	%r29, %f81;
	add.s32 	%r30, %r29, -1059760811;
	and.b32  	%r31, %r30, -8388608;
	sub.s32 	%r32, %r29, %r31;
	mov.b32 	%f83, %r32;
	cvt.rn.f32.s32 	%f84, %r31;
	fma.rn.f32 	%f85, %f84, 0f34000000, %f82;
	add.f32 	%f86, %f83, 0fBF800000;
	fma.rn.f32 	%f87, %f86, 0fBE055027, 0f3E1039F6;
	fma.rn.f32 	%f88, %f87, %f86, 0fBDF8CDCC;
	fma.rn.f32 	%f89, %f88, %f86, 0f3E0F2955;
	fma.rn.f32 	%f90, %f89, %f86, 0fBE2AD8B9;
	fma.rn.f32 	%f91, %f90, %f86, 0f3E4CED0B;
	fma.rn.f32 	%f92, %f91, %f86, 0fBE7FFF22;
	fma.rn.f32 	%f93, %f92, %f86, 0f3EAAAA78;
	fma.rn.f32 	%f94, %f93, %f86, 0fBF000000;
	mul.f32 	%f95, %f86, %f94;
	fma.rn.f32 	%f96, %f95, %f86, %f86;
	fma.rn.f32 	%f97, %f85, 0f3F317218, %f96;
	setp.gt.u32 	%p11, %r29, 2139095039;
	fma.rn.f32 	%f98, %f81, 0f7F800000, 0f7F800000;
	selp.f32 	%f99, %f98, %f97, %p11;
	setp.eq.f32 	%p12, %f81, 0f00000000;
	selp.f32 	%f100, 0fFF800000, %f99, %p12;
	sub.f32 	%f101, %f36, %f77;
	fma.rn.f32 	%f102, %f78, 0fBBBB989D, 0f3F000000;
	cvt.sat.f32.f32 	%f103, %f102;
	fma.rm.f32 	%f104, %f103, %f41, %f40;
	add.f32 	%f105, %f104, 0fCB40007F;
	neg.f32 	%f106, %f105;
	fma.rn.f32 	%f107, %f78, 0fBFB8AA3B, %f106;
	fma.rn.f32 	%f108, %f78, 0fB2A57060, %f107;
	mov.b32 	%r33, %f104;
	shl.b32 	%r34, %r33, 23;
	mov.b32 	%f109, %r34;
	ex2.approx.ftz.f32 	%f110, %f108;
	fma.rn.f32 	%f111, %f110, %f109, 0f3F800000;
	div.rn.f32 	%f112, %f50, %f111;
	add.f32 	%f113, %f112, 0f3F800000;
	setp.lt.f32 	%p13, %f113, 0f00800000;
	mul.f32 	%f114, %f113, 0f4B000000;
	selp.f32 	%f115, %f114, %f113, %p13;
	selp.f32 	%f116, 0fC1B80000, 0f00000000, %p13;
	mov.b32 	%r35, %f115;
	add.s32 	%r36, %r35, -1059760811;
	and.b32  	%r37, %r36, -8388608;
	sub.s32 	%r38, %r35, %r37;
	mov.b32 	%f117, %r38;
	cvt.rn.f32.s32 	%f118, %r37;
	fma.rn.f32 	%f119, %f118, 0f34000000, %f116;
	add.f32 	%f120, %f117, 0fBF800000;
	fma.rn.f32 	%f121, %f120, 0fBE055027, 0f3E1039F6;
	fma.rn.f32 	%f122, %f121, %f120, 0fBDF8CDCC;
	fma.rn.f32 	%f123, %f122, %f120, 0f3E0F2955;
	fma.rn.f32 	%f124, %f123, %f120, 0fBE2AD8B9;
	fma.rn.f32 	%f125, %f124, %f120, 0f3E4CED0B;
	fma.rn.f32 	%f126, %f125, %f120, 0fBE7FFF22;
	fma.rn.f32 	%f127, %f126, %f120, 0f3EAAAA78;
	fma.rn.f32 	%f128, %f127, %f120, 0fBF000000;
	mul.f32 	%f129, %f120, %f128;
	fma.rn.f32 	%f130, %f129, %f120, %f120;
	fma.rn.f32 	%f131, %f119, 0f3F317218, %f130;
	setp.gt.u32 	%p14, %r35, 2139095039;
	fma.rn.f32 	%f132, %f115, 0f7F800000, 0f7F800000;
	selp.f32 	%f133, %f132, %f131, %p14;
	setp.eq.f32 	%p15, %f115, 0f00000000;
	selp.f32 	%f134, 0fFF800000, %f133, %p15;
	mul.f32 	%f135, %f101, %f134;
	fma.rn.f32 	%f136, %f77, %f100, %f135;
	add.f32 	%f204, %f76, %f136;
	add.s32 	%r52, %r52, 2;
	add.s32 	%r51, %r51, 2;
	setp.ne.s32 	%p16, %r52, 0;
	@%p16 bra 	$L__BB0_4;
$L__BB0_5:
	and.b32  	%r39, %r10, 1;
	setp.eq.b32 	%p17, %r39, 1;
	not.pred 	%p18, %p17;
	@%p18 bra 	$L__BB0_7;
	add.s32 	%r40, %r53, %r2;
	mul.wide.s32 	%rd11, %r40, 4;
	add.s64 	%rd12, %rd2, %rd11;
	ld.global.f32 	%f137, [%rd12];
	add.s64 	%rd13, %rd1, %rd11;
	ld.global.f32 	%f138, [%rd13];
	add.f32 	%f139, %f7, %f138;
	setp.lt.f32 	%p19, %f139, 0f00800000;
	mul.f32 	%f140, %f139, 0f4B000000;
	selp.f32 	%f141, %f140, %f139, %p19;
	selp.f32 	%f142, 0fC1B80000, 0f00000000, %p19;
	mov.b32 	%r41, %f141;
	add.s32 	%r42, %r41, -1059760811;
	and.b32  	%r43, %r42, -8388608;
	sub.s32 	%r44, %r41, %r43;
	mov.b32 	%f143, %r44;
	cvt.rn.f32.s32 	%f144, %r43;
	fma.rn.f32 	%f145, %f144, 0f34000000, %f142;
	add.f32 	%f146, %f143, 0fBF800000;
	fma.rn.f32 	%f147, %f146, 0fBE055027, 0f3E1039F6;
	fma.rn.f32 	%f148, %f147, %f146, 0fBDF8CDCC;
	fma.rn.f32 	%f149, %f148, %f146, 0f3E0F2955;
	fma.rn.f32 	%f150, %f149, %f146, 0fBE2AD8B9;
	fma.rn.f32 	%f151, %f150, %f146, 0f3E4CED0B;
	fma.rn.f32 	%f152, %f151, %f146, 0fBE7FFF22;
	fma.rn.f32 	%f153, %f152, %f146, 0f3EAAAA78;
	fma.rn.f32 	%f154, %f153, %f146, 0fBF000000;
	mul.f32 	%f155, %f146, %f154;
	fma.rn.f32 	%f156, %f155, %f146, %f146;
	fma.rn.f32 	%f157, %f145, 0f3F317218, %f156;
	setp.gt.u32 	%p20, %r41, 2139095039;
	fma.rn.f32 	%f158, %f141, 0f7F800000, 0f7F800000;
	selp.f32 	%f159, %f158, %f157, %p20;
	setp.eq.f32 	%p21, %f141, 0f00000000;
	selp.f32 	%f160, 0fFF800000, %f159, %p21;
	mov.f32 	%f161, 0f3F800000;
	sub.f32 	%f162, %f161, %f137;
	fma.rn.f32 	%f163, %f138, 0fBBBB989D, 0f3F000000;
	cvt.sat.f32.f32 	%f164, %f163;
	mov.f32 	%f165, 0f4B400001;
	mov.f32 	%f166, 0f437C0000;
	fma.rm.f32 	%f167, %f164, %f166, %f165;
	add.f32 	%f168, %f167, 0fCB40007F;
	neg.f32 	%f169, %f168;
	fma.rn.f32 	%f170, %f138, 0fBFB8AA3B, %f169;
	fma.rn.f32 	%f171, %f138, 0fB2A57060, %f170;
	mov.b32 	%r45, %f167;
	shl.b32 	%r46, %r45, 23;
	mov.b32 	%f172, %r46;
	ex2.approx.ftz.f32 	%f173, %f171;
	fma.rn.f32 	%f174, %f173, %f172, 0f3F800000;
	mov.f32 	%f175, 0fBF800000;
	div.rn.f32 	%f176, %f175, %f174;
	add.f32 	%f177, %f176, 0f3F800000;
	setp.lt.f32 	%p22, %f177, 0f00800000;
	mul.f32 	%f178, %f177, 0f4B000000;
	selp.f32 	%f179, %f178, %f177, %p22;
	selp.f32 	%f180, 0fC1B80000, 0f00000000, %p22;
	mov.b32 	%r47, %f179;
	add.s32 	%r48, %r47, -1059760811;
	and.b32  	%r49, %r48, -8388608;
	sub.s32 	%r50, %r47, %r49;
	mov.b32 	%f181, %r50;
	cvt.rn.f32.s32 	%f182, %r49;
	fma.rn.f32 	%f183, %f182, 0f34000000, %f180;
	add.f32 	%f184, %f181, 0fBF800000;
	fma.rn.f32 	%f185, %f184, 0fBE055027, 0f3E1039F6;
	fma.rn.f32 	%f186, %f185, %f184, 0fBDF8CDCC;
	fma.rn.f32 	%f187, %f186, %f184, 0f3E0F2955;
	fma.rn.f32 	%f188, %f187, %f184, 0fBE2AD8B9;
	fma.rn.f32 	%f189, %f188, %f184, 0f3E4CED0B;
	fma.rn.f32 	%f190, %f189, %f184, 0fBE7FFF22;
	fma.rn.f32 	%f191, %f190, %f184, 0f3EAAAA78;
	fma.rn.f32 	%f192, %f191, %f184, 0fBF000000;
	mul.f32 	%f193, %f184, %f192;
	fma.rn.f32 	%f194, %f193, %f184, %f184;
	fma.rn.f32 	%f195, %f183, 0f3F317218, %f194;
	setp.gt.u32 	%p23, %r47, 2139095039;
	fma.rn.f32 	%f196, %f179, 0f7F800000, 0f7F800000;
	selp.f32 	%f197, %f196, %f195, %p23;
	setp.eq.f32 	%p24, %f179, 0f00000000;
	selp.f32 	%f198, 0fFF800000, %f197, %p24;
	mul.f32 	%f199, %f162, %f198;
	fma.rn.f32 	%f200, %f137, %f160, %f199;
	add.f32 	%f204, %f204, %f200;
$L__BB0_7:
	cvt.rn.f32.s32 	%f201, %r10;
	div.rn.f32 	%f202, %f204, %f201;
	cvta.to.global.u64 	%rd14, %rd5;
	mul.wide.s32 	%rd15, %r1, 4;
	add.s64 	%rd16, %rd14, %rd15;
	st.global.f32 	[%rd16], %f202;
$L__BB0_8:
	ret;

}
	// .globl	loss_back
.visible .entry loss_back(
	.param .u64 .ptr .align 1 loss_back_param_0,
	.param .u64 .ptr .align 1 loss_back_param_1,
	.param .u64 .ptr .align 1 loss_back_param_2,
	.param .u32 loss_back_param_3,
	.param .u32 loss_back_param_4
)
{
	.reg .pred 	%p<2>;
	.reg .b32 	%r<12>;
	.reg .b32 	%f<21>;
	.reg .b64 	%rd<11>;

	ld.param.u64 	%rd1, [loss_back_param_0];
	ld.param.u64 	%rd2, [loss_back_param_1];
	ld.param.u64 	%rd3, [loss_back_param_2];
	ld.param.u32 	%r2, [loss_back_param_3];
	ld.param.u32 	%r3, [loss_back_param_4];
	mov.u32 	%r4, %ctaid.x;
	mov.u32 	%r5, %ctaid.y;
	mov.u32 	%r6, %nctaid.x;
	mad.lo.s32 	%r7, %r5, %r6, %r4;
	mov.u32 	%r8, %ntid.x;
	mov.u32 	%r9, %tid.x;
	mad.lo.s32 	%r1, %r7, %r8, %r9;
	setp.ge.s32 	%p1, %r1, %r2;
	@%p1 bra 	$L__BB1_2;
	cvta.to.global.u64 	%rd4, %rd1;
	cvta.to.global.u64 	%rd5, %rd2;
	cvta.to.global.u64 	%rd6, %rd3;
	mul.wide.s32 	%rd7, %r1, 4;
	add.s64 	%rd8, %rd4, %rd7;
	ld.global.f32 	%f1, [%rd8];
	fma.rn.f32 	%f2, %f1, 0fBBBB989D, 0f3F000000;
	cvt.sat.f32.f32 	%f3, %f2;
	mov.f32 	%f4, 0f4B400001;
	mov.f32 	%f5, 0f437C0000;
	fma.rm.f32 	%f6, %f3, %f5, %f4;
	add.f32 	%f7, %f6, 0fCB40007F;
	neg.f32 	%f8, %f7;
	fma.rn.f32 	%f9, %f1, 0fBFB8AA3B, %f8;
	fma.rn.f32 	%f10, %f1, 0fB2A57060, %f9;
	mov.b32 	%r10, %f6;
	shl.b32 	%r11, %r10, 23;
	mov.b32 	%f11, %r11;
	ex2.approx.ftz.f32 	%f12, %f10;
	fma.rn.f32 	%f13, %f12, %f11, 0f3F800000;
	rcp.rn.f32 	%f14, %f13;
	add.s64 	%rd9, %rd5, %rd7;
	ld.global.f32 	%f15, [%rd9];
	sub.f32 	%f16, %f14, %f15;
	cvt.rn.f32.s32 	%f17, %r3;
	div.rn.f32 	%f18, %f16, %f17;
	cvt.rn.f32.s32 	%f19, %r2;
	div.rn.f32 	%f20, %f18, %f19;
	add.s64 	%rd10, %rd6, %rd7;
	st.global.f32 	[%rd10], %f20;
$L__BB1_2:
	ret;

}


// ===== COMPILED SASS (sm_100) =====

	.target	sm_100

	.elftype	@"ET_EXEC"


//--------------------- .note.nv.tkinfo           --------------------------
	.section	.note.nv.tkinfo,"",@"SHT_NOTE"
	.sectionflags	@"SHF_NOTE_NV_TKINFO"
	.tkinfo
        /*0018*/ 	.word	0x00000002
        /*0030*/ 	.string	""
        /*0030*/ 	.string	"ptxas"
        /*0030*/ 	.string	"Cuda compilation tools, release 13.0, V13.0.88"
        /*0030*/ 	.string	"Build cuda_13.0.r13.0/compiler.36424714_0"
        /*0030*/ 	.string	"-arch sm_100 -m 64 "



//--------------------- .note.nv.cuinfo           --------------------------
	.section	.note.nv.cuinfo,"",@"SHT_NOTE"
	.sectionflags	@"SHF_NOTE_NV_CUINFO"
        /*0018*/ 	.short	0x0002
        /*001a*/ 	.short	0x0064
        /*001c*/ 	.short	0x0082
	.zero		2


//--------------------- .nv.info                  --------------------------
	.section	.nv.info,"",@"SHT_CUDA_INFO"
	.align	4


	//----- nvinfo : EIATTR_REGCOUNT
	.align		4
        /*0000*/ 	.byte	0x04, 0x2f
        /*0002*/ 	.short	(.L_1 - .L_0)
	.align		4
.L_0:
        /*0004*/ 	.word	index@(loss)
        /*0008*/ 	.word	0x00000018


	//----- nvinfo : EIATTR_FRAME_SIZE
	.align		4
.L_1:
        /*000c*/ 	.byte	0x04, 0x11
        /*000e*/ 	.short	(.L_3 - .L_2)
	.align		4
.L_2:
        /*0010*/ 	.word	index@($__internal_2_$__cuda_sm3x_div_rn_noftz_f32_slowpath)
        /*0014*/ 	.word	0x00000000


	//----- nvinfo : EIATTR_FRAME_SIZE
	.align		4
.L_3:
        /*0018*/ 	.byte	0x04, 0x11
        /*001a*/ 	.short	(.L_5 - .L_4)
	.align		4
.L_4:
        /*001c*/ 	.word	index@(loss)
        /*0020*/ 	.word	0x00000000


	//----- nvinfo : EIATTR_REGCOUNT
	.align		4
.L_5:
        /*0024*/ 	.byte	0x04, 0x2f
        /*0026*/ 	.short	(.L_7 - .L_6)
	.align		4
.L_6:
        /*0028*/ 	.word	index@(loss_back)
        /*002c*/ 	.word	0x0000000f


	//----- nvinfo : EIATTR_FRAME_SIZE
	.align		4
.L_7:
        /*0030*/ 	.byte	0x04, 0x11
        /*0032*/ 	.short	(.L_9 - .L_8)
	.align		4
.L_8:
        /*0034*/ 	.word	index@($__internal_1_$__cuda_sm3x_div_rn_noftz_f32_slowpath)
        /*0038*/ 	.word	0x00000000


	//----- nvinfo : EIATTR_FRAME_SIZE
	.align		4
.L_9:
        /*003c*/ 	.byte	0x04, 0x11
        /*003e*/ 	.short	(.L_11 - .L_10)
	.align		4
.L_10:
        /*0040*/ 	.word	index@($__internal_0_$__cuda_sm20_rcp_rn_f32_slowpath)
        /*0044*/ 	.word	0x00000000


	//----- nvinfo : EIATTR_FRAME_SIZE
	.align		4
.L_11:
        /*0048*/ 	.byte	0x04, 0x11
        /*004a*/ 	.short	(.L_13 - .L_12)
	.align		4
.L_12:
        /*004c*/ 	.word	index@(loss_back)
        /*0050*/ 	.word	0x00000000


	//----- nvinfo : EIATTR_MIN_STACK_SIZE
	.align		4
.L_13:
        /*0054*/ 	.byte	0x04, 0x12
        /*0056*/ 	.short	(.L_15 - .L_14)
	.align		4
.L_14:
        /*0058*/ 	.word	index@(loss_back)
        /*005c*/ 	.word	0x00000000


	//----- nvinfo : EIATTR_MIN_STACK_SIZE
	.align		4
.L_15:
        /*0060*/ 	.byte	0x04, 0x12
        /*0062*/ 	.short	(.L_17 - .L_16)
	.align		4
.L_16:
        /*0064*/ 	.word	index@(loss)
        /*0068*/ 	.word	0x00000000
.L_17:


//--------------------- .nv.compat                --------------------------
	.section	.nv.compat,"",@"SHT_CUDA_COMPAT_INFO"
	.align	4
        /*0000*/ 	.byte	0x02, 0x09, 0x00, 0x00, 0x02, 0x02, 0x01, 0x00, 0x02, 0x05, 0x05, 0x00, 0x03, 0x07, 0x01, 0x01
        /*0010*/ 	.byte	0x02, 0x03, 0x00, 0x00, 0x02, 0x06, 0x01, 0x00, 0x04, 0x0b, 0x08, 0x00, 0x01, 0x00, 0x00, 0x00
        /*0020*/ 	.byte	0x00, 0x00, 0x00, 0x00


//--------------------- .nv.info.loss_back        --------------------------
	.section	.nv.info.loss_back,"",@"SHT_CUDA_INFO"
	.sectionflags	@""
	.align	4


	//----- nvinfo : EIATTR_CUDA_API_VERSION
	.align		4
        /*0000*/ 	.byte	0x04, 0x37
        /*0002*/ 	.short	(.L_19 - .L_18)
.L_18:
        /*0004*/ 	.word	0x00000082


	//----- nvinfo : EIATTR_KPARAM_INFO
	.align		4
.L_19:
        /*0008*/ 	.byte	0x04, 0x17
        /*000a*/ 	.short	(.L_21 - .L_20)
.L_20:
        /*000c*/ 	.word	0x00000000
        /*0010*/ 	.short	0x0004
        /*0012*/ 	.short	0x001c
        /*0014*/ 	.byte	0x00, 0xf0, 0x11, 0x00


	//----- nvinfo : EIATTR_KPARAM_INFO
	.align		4
.L_21:
        /*0018*/ 	.byte	0x04, 0x17
        /*001a*/ 	.short	(.L_23 - .L_22)
.L_22:
        /*001c*/ 	.word	0x00000000
        /*0020*/ 	.short	0x0003
        /*0022*/ 	.short	0x0018
        /*0024*/ 	.byte	0x00, 0xf0, 0x11, 0x00


	//----- nvinfo : EIATTR_KPARAM_INFO
	.align		4
.L_23:
        /*0028*/ 	.byte	0x04, 0x17
        /*002a*/ 	.short	(.L_25 - .L_24)
.L_24:
        /*002c*/ 	.word	0x00000000
        /*0030*/ 	.short	0x0002
        /*0032*/ 	.short	0x0010
        /*0034*/ 	.byte	0x00, 0xf5, 0x21, 0x00


	//----- nvinfo : EIATTR_KPARAM_INFO
	.align		4
.L_25:
        /*0038*/ 	.byte	0x04, 0x17
        /*003a*/ 	.short	(.L_27 - .L_26)
.L_26:
        /*003c*/ 	.word	0x00000000
        /*0040*/ 	.short	0x0001
        /*0042*/ 	.short	0x0008
        /*0044*/ 	.byte	0x00, 0xf5, 0x21, 0x00


	//----- nvinfo : EIATTR_KPARAM_INFO
	.align		4
.L_27:
        /*0048*/ 	.byte	0x04, 0x17
        /*004a*/ 	.short	(.L_29 - .L_28)
.L_28:
        /*004c*/ 	.word	0x00000000
        /*0050*/ 	.short	0x0000
        /*0052*/ 	.short	0x0000
        /*0054*/ 	.byte	0x00, 0xf5, 0x21, 0x00


	//----- nvinfo : EIATTR_SPARSE_MMA_MASK
	.align		4
.L_29:
        /*0058*/ 	.byte	0x03, 0x50
        /*005a*/ 	.short	0x0000


	//----- nvinfo : EIATTR_MAXREG_COUNT
	.align		4
        /*005c*/ 	.byte	0x03, 0x1b
        /*005e*/ 	.short	0x00ff


	//----- nvinfo : EIATTR_MERCURY_ISA_VERSION
	.align		4
        /*0060*/ 	.byte	0x03, 0x5f
        /*0062*/ 	.short	0x0101


	//----- nvinfo : EIATTR_VRC_CTA_INIT_COUNT
	.align		4
        /*0064*/ 	.byte	0x02, 0x4a
	.zero		1
	.zero		1


	//----- nvinfo : EIATTR_EXIT_INSTR_OFFSETS
	.align		4
        /*0068*/ 	.byte	0x04, 0x1c
        /*006a*/ 	.short	(.L_31 - .L_30)


	//   ....[0]....
.L_30:
        /*006c*/ 	.word	0x000000a0


	//   ....[1]....
        /*0070*/ 	.word	0x000004d0


	//----- nvinfo : EIATTR_CRS_STACK_SIZE
	.align		4
.L_31:
        /*0074*/ 	.byte	0x04, 0x1e
        /*0076*/ 	.short	(.L_33 - .L_32)
.L_32:
        /*0078*/ 	.word	0x00000000


	//----- nvinfo : EIATTR_CBANK_PARAM_SIZE
	.align		4
.L_33:
        /*007c*/ 	.byte	0x03, 0x19
        /*007e*/ 	.short	0x0020


	//----- nvinfo : EIATTR_PARAM_CBANK
	.align		4
        /*0080*/ 	.byte	0x04, 0x0a
        /*0082*/ 	.short	(.L_35 - .L_34)
	.align		4
.L_34:
        /*0084*/ 	.word	index@(.nv.constant0.loss_back)
        /*0088*/ 	.short	0x0380
        /*008a*/ 	.short	0x0020


	//----- nvinfo : EIATTR_SW_WAR
	.align		4
.L_35:
        /*008c*/ 	.byte	0x04, 0x36
        /*008e*/ 	.short	(.L_37 - .L_36)
.L_36:
        /*0090*/ 	.word	0x00000008
.L_37:


//--------------------- .nv.info.loss             --------------------------
	.section	.nv.info.loss,"",@"SHT_CUDA_INFO"
	.sectionflags	@""
	.align	4


	//----- nvinfo : EIATTR_CUDA_API_VERSION
	.align		4
        /*0000*/ 	.byte	0x04, 0x37
        /*0002*/ 	.short	(.L_39 - .L_38)
.L_38:
        /*0004*/ 	.word	0x00000082


	//----- nvinfo : EIATTR_KPARAM_INFO
	.align		4
.L_39:
        /*0008*/ 	.byte	0x04, 0x17
        /*000a*/ 	.short	(.L_41 - .L_40)
.L_40:
        /*000c*/ 	.word	0x00000000
        /*0010*/ 	.short	0x0005
        /*0012*/ 	.short	0x0020
        /*0014*/ 	.byte	0x00, 0xf0, 0x11, 0x00


	//----- nvinfo : EIATTR_KPARAM_INFO
	.align		4
.L_41:
        /*0018*/ 	.byte	0x04, 0x17
        /*001a*/ 	.short	(.L_43 - .L_42)
.L_42:
        /*001c*/ 	.word	0x00000000
        /*0020*/ 	.short	0x0004
        /*0022*/ 	.short	0x001c
        /*0024*/ 	.byte	0x00, 0xf0, 0x11, 0x00


	//----- nvinfo : EIATTR_KPARAM_INFO
	.align		4
.L_43:
        /*0028*/ 	.byte	0x04, 0x17
        /*002a*/ 	.short	(.L_45 - .L_44)
.L_44:
        /*002c*/ 	.word	0x00000000
        /*0030*/ 	.short	0x0003
        /*0032*/ 	.short	0x0018
        /*0034*/ 	.byte	0x00, 0xf0, 0x11, 0x00


	//----- nvinfo : EIATTR_KPARAM_INFO
	.align		4
.L_45:
        /*0038*/ 	.byte	0x04, 0x17
        /*003a*/ 	.short	(.L_47 - .L_46)
.L_46:
        /*003c*/ 	.word	0x00000000
        /*0040*/ 	.short	0x0002
        /*0042*/ 	.short	0x0010
        /*0044*/ 	.byte	0x00, 0xf5, 0x21, 0x00


	//----- nvinfo : EIATTR_KPARAM_INFO
	.align		4
.L_47:
        /*0048*/ 	.byte	0x04, 0x17
        /*004a*/ 	.short	(.L_49 - .L_48)
.L_48:
        /*004c*/ 	.word	0x00000000
        /*0050*/ 	.short	0x0001
        /*0052*/ 	.short	0x0008
        /*0054*/ 	.byte	0x00, 0xf5, 0x21, 0x00


	//----- nvinfo : EIATTR_KPARAM_INFO
	.align		4
.L_49:
        /*0058*/ 	.byte	0x04, 0x17
        /*005a*/ 	.short	(.L_51 - .L_50)
.L_50:
        /*005c*/ 	.word	0x00000000
        /*0060*/ 	.short	0x0000
        /*0062*/ 	.short	0x0000
        /*0064*/ 	.byte	0x00, 0xf5, 0x21, 0x00


	//----- nvinfo : EIATTR_SPARSE_MMA_MASK
	.align		4
.L_51:
        /*0068*/ 	.byte	0x03, 0x50
        /*006a*/ 	.short	0x0000


	//----- nvinfo : EIATTR_MAXREG_COUNT
	.align		4
        /*006c*/ 	.byte	0x03, 0x1b
        /*006e*/ 	.short	0x00ff


	//----- nvinfo : EIATTR_MERCURY_ISA_VERSION
	.align		4
        /*0070*/ 	.byte	0x03, 0x5f
        /*0072*/ 	.short	0x0101


	//----- nvinfo : EIATTR_VRC_CTA_INIT_COUNT
	.align		4
        /*0074*/ 	.byte	0x02, 0x4a
	.zero		1
	.zero		1


	//----- nvinfo : EIATTR_EXIT_INSTR_OFFSETS
	.align		4
        /*0078*/ 	.byte	0x04, 0x1c
        /*007a*/ 	.short	(.L_53 - .L_52)


	//   ....[0]....
.L_52:
        /*007c*/ 	.word	0x000000a0


	//   ....[1]....
        /*0080*/ 	.word	0x00001460


	//----- nvinfo : EIATTR_CRS_STACK_SIZE
	.align		4
.L_53:
        /*0084*/ 	.byte	0x04, 0x1e
        /*0086*/ 	.short	(.L_55 - .L_54)
.L_54:
        /*0088*/ 	.word	0x00000000


	//----- nvinfo : EIATTR_CBANK_PARAM_SIZE
	.align		4
.L_55:
        /*008c*/ 	.byte	0x03, 0x19
        /*008e*/ 	.short	0x0024


	//----- nvinfo : EIATTR_PARAM_CBANK
	.align		4
        /*0090*/ 	.byte	0x04, 0x0a
        /*0092*/ 	.short	(.L_57 - .L_56)
	.align		4
.L_56:
        /*0094*/ 	.word	index@(.nv.constant0.loss)
        /*0098*/ 	.short	0x0380
        /*009a*/ 	.short	0x0024


	//----- nvinfo : EIATTR_SW_WAR
	.align		4
.L_57:
        /*009c*/ 	.byte	0x04, 0x36
        /*009e*/ 	.short	(.L_59 - .L_58)
.L_58:
        /*00a0*/ 	.word	0x00000008
.L_59:


//--------------------- .nv.callgraph             --------------------------
	.section	.nv.callgraph,"",@"SHT_CUDA_CALLGRAPH"
	.align	4
	.sectionentsize	8
	.align		4
        /*0000*/ 	.word	0x00000000
	.align		4
        /*0004*/ 	.word	0xffffffff
	.align		4
        /*0008*/ 	.word	0x00000000
	.align		4
        /*000c*/ 	.word	0xfffffffe
	.align		4
        /*0010*/ 	.word	0x00000000
	.align		4
        /*0014*/ 	.word	0xfffffffd
	.align		4
        /*0018*/ 	.word	0x00000000
	.align		4
        /*001c*/ 	.word	0xfffffffc


//--------------------- .text.loss_back           --------------------------
	.section	.text.loss_back,"ax",@progbits
	.align	128
        .global         loss_back
        .type           loss_back,@function
        .size           loss_back,(.L_x_47 - loss_back)
        .other          loss_back,@"STO_CUDA_ENTRY STV_DEFAULT"
loss_back:
.text.loss_back:
[----:B------:R-:W-:Y:S01]  /*0000*/  LDC R1, c[0x0][0x37c] ;  /* 0x0000df00ff017b82 */ /* 0x000fe20000000800 */
[----:B------:R-:W0:Y:S07]  /*0010*/  S2R R3, SR_TID.X ;  /* 0x0000000000037919 */ /* 0x000e2e0000002100 */
[----:B------:R-:W-:Y:S01]  /*0020*/  S2UR UR4, SR_CTAID.X ;  /* 0x00000000000479c3 */ /* 0x000fe20000002500 */
[----:B------:R-:W1:Y:S01]  /*0030*/  LDCU UR6, c[0x0][0x370] ;  /* 0x00006e00ff0677ac */ /* 0x000e620008000800 */
[----:B------:R-:W2:Y:S06]  /*0040*/  LDCU UR7, c[0x0][0x398] ;  /* 0x00007300ff0777ac */ /* 0x000eac0008000800 */
[----:B------:R-:W1:Y:S08]  /*0050*/  S2UR UR5, SR_CTAID.Y ;  /* 0x00000000000579c3 */ /* 0x000e700000002600 */
[----:B------:R-:W0:Y:S01]  /*0060*/  LDC R4, c[0x0][0x360] ;  /* 0x0000d800ff047b82 */ /* 0x000e220000000800 */
[----:B-1----:R-:W-:-:S06]  /*0070*/  UIMAD UR4, UR5, UR6, UR4 ;  /* 0x00000006050472a4 */ /* 0x002fcc000f8e0204 */
[----:B0-----:R-:W-:-:S05]  /*0080*/  IMAD R4, R4, UR4, R3 ;  /* 0x0000000404047c24 */ /* 0x001fca000f8e0203 */
[----:B--2---:R-:W-:-:S13]  /*0090*/  ISETP.GE.AND P0, PT, R4, UR7, PT ;  /* 0x0000000704007c0c */ /* 0x004fda000bf06270 */
[----:B------:R-:W-:Y:S05]  /*00a0*/  @P0 EXIT ;  /* 0x000000000000094d */ /* 0x000fea0003800000 */
[----:B------:R-:W0:Y:S01]  /*00b0*/  LDC.64 R2, c[0x0][0x380] ;  /* 0x0000e000ff027b82 */ /* 0x000e220000000a00 */
[----:B------:R-:W1:Y:S01]  /*00c0*/  LDCU.64 UR4, c[0x0][0x358] ;  /* 0x00006b00ff0477ac */ /* 0x000e620008000a00 */
[----:B0-----:R-:W-:-:S06]  /*00d0*/  IMAD.WIDE R2, R4, 0x4, R2 ;  /* 0x0000000404027825 */ /* 0x001fcc00078e0202 */
[----:B-1----:R-:W2:Y:S01]  /*00e0*/  LDG.E R2, desc[UR4][R2.64] ;  /* 0x0000000402027981 */ /* 0x002ea2000c1e1900 */
[----:B------:R-:W-:Y:S01]  /*00f0*/  IMAD.MOV.U32 R5, RZ, RZ, 0x3bbb989d ;  /* 0x3bbb989dff057424 */ /* 0x000fe200078e00ff */
[----:B------:R-:W-:Y:S01]  /*0100*/  BSSY.RECONVERGENT B0, `(.L_x_0) ;  /* 0x0000016000007945 */ /* 0x000fe20003800200 */
[----:B------:R-:W-:Y:S02]  /*0110*/  IMAD.MOV.U32 R7, RZ, RZ, 0x437c0000 ;  /* 0x437c0000ff077424 */ /* 0x000fe400078e00ff */
[----:B--2---:R-:W-:-:S04]  /*0120*/  FFMA.SAT R0, R2, -R5, 0.5 ;  /* 0x3f00000002007423 */ /* 0x004fc80000002805 */
[----:B------:R-:W-:-:S04]  /*0130*/  FFMA.RM R0, R0, R7, 12582913 ;  /* 0x4b40000100007423 */ /* 0x000fc80000004007 */
[C---:B------:R-:W-:Y:S01]  /*0140*/  FADD R5, R0.reuse, -12583039 ;  /* 0xcb40007f00057421 */ /* 0x040fe20000000000 */
[----:B------:R-:W-:-:S03]  /*0150*/  IMAD.SHL.U32 R0, R0, 0x800000, RZ ;  /* 0x0080000000007824 */ /* 0x000fc600078e00ff */
[----:B------:R-:W-:-:S04]  /*0160*/  FFMA R5, R2, -1.4426950216293334961, -R5 ;  /* 0xbfb8aa3b02057823 */ /* 0x000fc80000000805 */
[----:B------:R-:W-:-:S06]  /*0170*/  FFMA R5, R2, -1.925963033500011079e-08, R5 ;  /* 0xb2a5706002057823 */ /* 0x000fcc0000000005 */
[----:B------:R-:W0:Y:S02]  /*0180*/  MUFU.EX2 R5, R5 ;  /* 0x0000000500057308 */ /* 0x000e240000000800 */
[----:B0-----:R-:W-:-:S04]  /*0190*/  FFMA R0, R0, R5, 1 ;  /* 0x3f80000000007423 */ /* 0x001fc80000000005 */
[----:B------:R-:W-:-:S05]  /*01a0*/  VIADD R2, R0, 0x1800000 ;  /* 0x0180000000027836 */ /* 0x000fca0000000000 */
[----:B------:R-:W-:-:S04]  /*01b0*/  LOP3.LUT R2, R2, 0x7f800000, RZ, 0xc0, !PT ;  /* 0x7f80000002027812 */ /* 0x000fc800078ec0ff */
[----:B------:R-:W-:-:S13]  /*01c0*/  ISETP.GT.U32.AND P0, PT, R2, 0x1ffffff, PT ;  /* 0x01ffffff0200780c */ /* 0x000fda0003f04070 */
[----:B------:R-:W-:Y:S05]  /*01d0*/  @P0 BRA `(.L_x_1) ;  /* 0x0000000000100947 */ /* 0x000fea0003800000 */
[----:B------:R-:W-:-:S07]  /*01e0*/  MOV R6, 0x200 ;  /* 0x0000020000067802 */ /* 0x000fce0000000f00 */
[----:B------:R-:W-:Y:S05]  /*01f0*/  CALL.REL.NOINC `($__internal_0_$__cuda_sm20_rcp_rn_f32_slowpath) ;  /* 0x0000000000b87944 */ /* 0x000fea0003c00000 */
[----:B------:R-:W-:Y:S01]  /*0200*/  IMAD.MOV.U32 R5, RZ, RZ, R3 ;  /* 0x000000ffff057224 */ /* 0x000fe200078e0003 */
[----:B------:R-:W-:Y:S06]  /*0210*/  BRA `(.L_x_2) ;  /* 0x0000000000107947 */ /* 0x000fec0003800000 */
.L_x_1:
[----:B------:R-:W0:Y:S02]  /*0220*/  MUFU.RCP R5, R0 ;  /* 0x0000000000057308 */ /* 0x000e240000001000 */
[----:B0-----:R-:W-:-:S04]  /*0230*/  FFMA R2, R0, R5, -1 ;  /* 0xbf80000000027423 */ /* 0x001fc80000000005 */
[----:B------:R-:W-:-:S04]  /*0240*/  FADD.FTZ R2, -R2, -RZ ;  /* 0x800000ff02027221 */ /* 0x000fc80000010100 */
[----:B------:R-:W-:-:S07]  /*0250*/  FFMA R5, R5, R2, R5 ;  /* 0x0000000205057223 */ /* 0x000fce0000000005 */
.L_x_2:
[----:B------:R-:W-:Y:S05]  /*0260*/  BSYNC.RECONVERGENT B0 ;  /* 0x0000000000007941 */ /* 0x000fea0003800200 */
.L_x_0:
[----:B------:R-:W0:Y:S01]  /*0270*/  LDC.64 R2, c[0x0][0x388] ;  /* 0x0000e200ff027b82 */ /* 0x000e220000000a00 */
[----:B------:R-:W1:Y:S01]  /*0280*/  LDCU UR6, c[0x0][0x39c] ;  /* 0x00007380ff0677ac */ /* 0x000e620008000800 */
[----:B0-----:R-:W-:-:S05]  /*0290*/  IMAD.WIDE R2, R4, 0x4, R2 ;  /* 0x0000000404027825 */ /* 0x001fca00078e0202 */
[----:B------:R1:W2:Y:S01]  /*02a0*/  LDG.E R0, desc[UR4][R2.64] ;  /* 0x0000000402007981 */ /* 0x0002a2000c1e1900 */
[----:B------:R-:W-:Y:S01]  /*02b0*/  BSSY.RECONVERGENT B0, `(.L_x_3) ;  /* 0x000000e000007945 */ /* 0x000fe20003800200 */
[----:B-1----:R-:W-:-:S04]  /*02c0*/  I2FP.F32.S32 R3, UR6 ;  /* 0x0000000600037c45 */ /* 0x002fc80008201400 */
[----:B------:R-:W0:Y:S02]  /*02d0*/  MUFU.RCP R6, R3 ;  /* 0x0000000300067308 */ /* 0x000e240000001000 */
[----:B0-----:R-:W-:-:S04]  /*02e0*/  FFMA R7, -R3, R6, 1 ;  /* 0x3f80000003077423 */ /* 0x001fc80000000106 */
[----:B------:R-:W-:Y:S01]  /*02f0*/  FFMA R7, R6, R7, R6 ;  /* 0x0000000706077223 */ /* 0x000fe20000000006 */
[----:B--2---:R-:W-:-:S04]  /*0300*/  FADD R0, -R0, R5 ;  /* 0x0000000500007221 */ /* 0x004fc80000000100 */
[----:B------:R-:W0:Y:S01]  /*0310*/  FCHK P0, R0, R3 ;  /* 0x0000000300007302 */ /* 0x000e220000000000 */
[----:B------:R-:W-:-:S04]  /*0320*/  FFMA R6, R0, R7, RZ ;  /* 0x0000000700067223 */ /* 0x000fc800000000ff */
[----:B------:R-:W-:-:S04]  /*0330*/  FFMA R5, -R3, R6, R0 ;  /* 0x0000000603057223 */ /* 0x000fc80000000100 */
[----:B------:R-:W-:Y:S01]  /*0340*/  FFMA R5, R7, R5, R6 ;  /* 0x0000000507057223 */ /* 0x000fe20000000006 */
[----:B0-----:R-:W-:Y:S06]  /*0350*/  @!P0 BRA `(.L_x_4) ;  /* 0x00000000000c8947 */ /* 0x001fec0003800000 */
[----:B------:R-:W-:-:S07]  /*0360*/  MOV R2, 0x380 ;  /* 0x0000038000027802 */ /* 0x000fce0000000f00 */
[----:B------:R-:W-:Y:S05]  /*0370*/  CALL.REL.NOINC `($__internal_1_$__cuda_sm3x_div_rn_noftz_f32_slowpath) ;  /* 0x0000000400287944 */ /* 0x000fea0003c00000 */
[----:B------:R-:W-:-:S07]  /*0380*/  IMAD.MOV.U32 R5, RZ, RZ, R0 ;  /* 0x000000ffff057224 */ /* 0x000fce00078e0000 */
.L_x_4:
[----:B------:R-:W-:Y:S05]  /*0390*/  BSYNC.RECONVERGENT B0 ;  /* 0x0000000000007941 */ /* 0x000fea0003800200 */
.L_x_3:
[----:B------:R-:W0:Y:S01]  /*03a0*/  LDCU UR6, c[0x0][0x398] ;  /* 0x00007300ff0677ac */ /* 0x000e220008000800 */
[----:B------:R-:W-:Y:S01]  /*03b0*/  BSSY.RECONVERGENT B0, `(.L_x_5) ;  /* 0x000000e000007945 */ /* 0x000fe20003800200 */
[----:B0-----:R-:W-:-:S04]  /*03c0*/  I2FP.F32.S32 R3, UR6 ;  /* 0x0000000600037c45 */ /* 0x001fc80008201400 */
[----:B------:R-:W0:Y:S08]  /*03d0*/  MUFU.RCP R0, R3 ;  /* 0x0000000300007308 */ /* 0x000e300000001000 */
[----:B------:R-:W1:Y:S01]  /*03e0*/  FCHK P0, R5, R3 ;  /* 0x0000000305007302 */ /* 0x000e620000000000 */
[----:B0-----:R-:W-:-:S04]  /*03f0*/  FFMA R7, -R3, R0, 1 ;  /* 0x3f80000003077423 */ /* 0x001fc80000000100 */
[----:B------:R-:W-:-:S04]  /*0400*/  FFMA R0, R0, R7, R0 ;  /* 0x0000000700007223 */ /* 0x000fc80000000000 */
[----:B------:R-:W-:-:S04]  /*0410*/  FFMA R2, R0, R5, RZ ;  /* 0x0000000500027223 */ /* 0x000fc800000000ff */
[----:B------:R-:W-:-:S04]  /*0420*/  FFMA R7, -R3, R2, R5 ;  /* 0x0000000203077223 */ /* 0x000fc80000000105 */
[----:B------:R-:W-:Y:S01]  /*0430*/  FFMA R7, R0, R7, R2 ;  /* 0x0000000700077223 */ /* 0x000fe20000000002 */
[----:B-1----:R-:W-:Y:S06]  /*0440*/  @!P0 BRA `(.L_x_6) ;  /* 0x0000000000108947 */ /* 0x002fec0003800000 */
[----:B------:R-:W-:Y:S01]  /*0450*/  IMAD.MOV.U32 R0, RZ, RZ, R5 ;  /* 0x000000ffff007224 */ /* 0x000fe200078e0005 */
[----:B------:R-:W-:-:S07]  /*0460*/  MOV R2, 0x480 ;  /* 0x0000048000027802 */ /* 0x000fce0000000f00 */
[----:B------:R-:W-:Y:S05]  /*0470*/  CALL.REL.NOINC `($__internal_1_$__cuda_sm3x_div_rn_noftz_f32_slowpath) ;  /* 0x0000000000e87944 */ /* 0x000fea0003c00000 */
[----:B------:R-:W-:-:S07]  /*0480*/  IMAD.MOV.U32 R7, RZ, RZ, R0 ;  /* 0x000000ffff077224 */ /* 0x000fce00078e0000 */
.L_x_6:
[----:B------:R-:W-:Y:S05]  /*0490*/  BSYNC.RECONVERGENT B0 ;  /* 0x0000000000007941 */ /* 0x000fea0003800200 */
.L_x_5:
[----:B------:R-:W0:Y:S02]  /*04a0*/  LDC.64 R2, c[0x0][0x390] ;  /* 0x0000e400ff027b82 */ /* 0x000e240000000a00 */
[----:B0-----:R-:W-:-:S05]  /*04b0*/  IMAD.WIDE R4, R4, 0x4, R2 ;  /* 0x0000000404047825 */ /* 0x001fca00078e0202 */
[----:B------:R-:W-:Y:S01]  /*04c0*/  STG.E desc[UR4][R4.64], R7 ;  /* 0x0000000704007986 */ /* 0x000fe2000c101904 */
[----:B------:R-:W-:Y:S05]  /*04d0*/  EXIT ;  /* 0x000000000000794d */ /* 0x000fea0003800000 */
        .weak           $__internal_0_$__cuda_sm20_rcp_rn_f32_slowpath
        .type           $__internal_0_$__cuda_sm20_rcp_rn_f32_slowpath,@function
        .size           $__internal_0_$__cuda_sm20_rcp_rn_f32_slowpath,($__internal_1_$__cuda_sm3x_div_rn_noftz_f32_slowpath - $__internal_0_$__cuda_sm20_rcp_rn_f32_slowpath)
$__internal_0_$__cuda_sm20_rcp_rn_f32_slowpath:
[----:B------:R-:W-:Y:S01]  /*04e0*/  IMAD.SHL.U32 R2, R0, 0x2, RZ ;  /* 0x0000000200027824 */ /* 0x000fe200078e00ff */
[----:B------:R-:W-:Y:S04]  /*04f0*/  BSSY.RECONVERGENT B1, `(.L_x_7) ;  /* 0x0000030000017945 */ /* 0x000fe80003800200 */
[----:B------:R-:W-:-:S04]  /*0500*/  SHF.R.U32.HI R2, RZ, 0x18, R2 ;  /* 0x00000018ff027819 */ /* 0x000fc80000011602 */
[----:B------:R-:W-:-:S13]  /*0510*/  ISETP.NE.U32.AND P0, PT, R2, RZ, PT ;  /* 0x000000ff0200720c */ /* 0x000fda0003f05070 */
[----:B------:R-:W-:Y:S05]  /*0520*/  @P0 BRA `(.L_x_8) ;  /* 0x0000000000280947 */ /* 0x000fea0003800000 */
[----:B------:R-:W-:-:S05]  /*0530*/  IMAD.SHL.U32 R2, R0, 0x2, RZ ;  /* 0x0000000200027824 */ /* 0x000fca00078e00ff */
[----:B------:R-:W-:-:S13]  /*0540*/  ISETP.NE.AND P0, PT, R2, RZ, PT ;  /* 0x000000ff0200720c */ /* 0x000fda0003f05270 */
[----:B------:R-:W-:Y:S01]  /*0550*/  @P0 FFMA R5, R0, 1.84467440737095516160e+19, RZ ;  /* 0x5f80000000050823 */ /* 0x000fe200000000ff */
[----:B------:R-:W-:Y:S08]  /*0560*/  @!P0 MUFU.RCP R3, R0 ;  /* 0x0000000000038308 */ /* 0x000ff00000001000 */
[----:B------:R-:W0:Y:S02]  /*0570*/  @P0 MUFU.RCP R2, R5 ;  /* 0x0000000500020308 */ /* 0x000e240000001000 */
[----:B0-----:R-:W-:-:S04]  /*0580*/  @P0 FFMA R7, R5, R2, -1 ;  /* 0xbf80000005070423 */ /* 0x001fc80000000002 */
[----:B------:R-:W-:-:S04]  /*0590*/  @P0 FADD.FTZ R7, -R7, -RZ ;  /* 0x800000ff07070221 */ /* 0x000fc80000010100 */
[----:B------:R-:W-:-:S04]  /*05a0*/  @P0 FFMA R2, R2, R7, R2 ;  /* 0x0000000702020223 */ /* 0x000fc80000000002 */
[----:B------:R-:W-:Y:S01]  /*05b0*/  @P0 FFMA R3, R2, 1.84467440737095516160e+19, RZ ;  /* 0x5f80000002030823 */ /* 0x000fe200000000ff */
[----:B------:R-:W-:Y:S06]  /*05c0*/  BRA `(.L_x_9) ;  /* 0x0000000000887947 */ /* 0x000fec0003800000 */
.L_x_8:
[----:B------:R-:W-:-:S05]  /*05d0*/  VIADD R3, R2, 0xffffff03 ;  /* 0xffffff0302037836 */ /* 0x000fca0000000000 */
[----:B------:R-:W-:-:S13]  /*05e0*/  ISETP.GT.U32.AND P0, PT, R3, 0x1, PT ;  /* 0x000000010300780c */ /* 0x000fda0003f04070 */
[----:B------:R-:W-:Y:S05]  /*05f0*/  @P0 BRA `(.L_x_10) ;  /* 0x0000000000780947 */ /* 0x000fea0003800000 */
[----:B------:R-:W-:Y:S01]  /*0600*/  LOP3.LUT R5, R0, 0x7fffff, RZ, 0xc0, !PT ;  /* 0x007fffff00057812 */ /* 0x000fe200078ec0ff */
[----:B------:R-:W-:-:S03]  /*0610*/  HFMA2 R10, -RZ, RZ, 0, 1.78813934326171875e-07 ;  /* 0x00000003ff0a7431 */ /* 0x000fc600000001ff */
[----:B------:R-:W-:-:S04]  /*0620*/  LOP3.LUT R5, R5, 0x3f800000, RZ, 0xfc, !PT ;  /* 0x3f80000005057812 */ /* 0x000fc800078efcff */
[----:B------:R-:W0:Y:S01]  /*0630*/  MUFU.RCP R8, R5 ;  /* 0x0000000500087308 */ /* 0x000e220000001000 */
[----:B------:R-:W-:Y:S01]  /*0640*/  SHF.L.U32 R11, R10, R3, RZ ;  /* 0x000000030a0b7219 */ /* 0x000fe200000006ff */
[----:B0-----:R-:W-:-:S04]  /*0650*/  FFMA R7, R5, R8, -1 ;  /* 0xbf80000005077423 */ /* 0x001fc80000000008 */
[----:B------:R-:W-:-:S04]  /*0660*/  FADD.FTZ R7, -R7, -RZ ;  /* 0x800000ff07077221 */ /* 0x000fc80000010100 */
[CCC-:B------:R-:W-:Y:S01]  /*0670*/  FFMA.RM R9, R8.reuse, R7.reuse, R8.reuse ;  /* 0x0000000708097223 */ /* 0x1c0fe20000004008 */
[----:B------:R-:W-:-:S04]  /*0680*/  FFMA.RP R8, R8, R7, R8 ;  /* 0x0000000708087223 */ /* 0x000fc80000008008 */
[C---:B------:R-:W-:Y:S02]  /*0690*/  LOP3.LUT R7, R9.reuse, 0x7fffff, RZ, 0xc0, !PT ;  /* 0x007fffff09077812 */ /* 0x040fe400078ec0ff */
[----:B------:R-:W-:Y:S02]  /*06a0*/  FSETP.NEU.FTZ.AND P0, PT, R9, R8, PT ;  /* 0x000000080900720b */ /* 0x000fe40003f1d000 */
[----:B------:R-:W-:Y:S02]  /*06b0*/  LOP3.LUT R8, R7, 0x800000, RZ, 0xfc, !PT ;  /* 0x0080000007087812 */ /* 0x000fe400078efcff */
[----:B------:R-:W-:Y:S02]  /*06c0*/  SEL R7, RZ, 0xffffffff, !P0 ;  /* 0xffffffffff077807 */ /* 0x000fe40004000000 */
[----:B------:R-:W-:-:S03]  /*06d0*/  LOP3.LUT R10, R11, R8, RZ, 0xc0, !PT ;  /* 0x000000080b0a7212 */ /* 0x000fc600078ec0ff */
[----:B------:R-:W-:Y:S01]  /*06e0*/  IMAD.MOV R7, RZ, RZ, -R7 ;  /* 0x000000ffff077224 */ /* 0x000fe200078e0a07 */
[----:B------:R-:W-:-:S04]  /*06f0*/  SHF.R.U32.HI R10, RZ, R3, R10 ;  /* 0x00000003ff0a7219 */ /* 0x000fc8000001160a */
[----:B------:R-:W-:Y:S02]  /*0700*/  LOP3.LUT P1, RZ, R7, R3, R8, 0xf8, !PT ;  /* 0x0000000307ff7212 */ /* 0x000fe4000782f808 */
[C---:B------:R-:W-:Y:S02]  /*0710*/  LOP3.LUT P0, RZ, R10.reuse, 0x1, RZ, 0xc0, !PT ;  /* 0x000000010aff7812 */ /* 0x040fe4000780c0ff */
[----:B------:R-:W-:-:S04]  /*0720*/  LOP3.LUT P2, RZ, R10, 0x2, RZ, 0xc0, !PT ;  /* 0x000000020aff7812 */ /* 0x000fc8000784c0ff */
[----:B------:R-:W-:Y:S02]  /*0730*/  PLOP3.LUT P0, PT, P0, P1, P2, 0xe0, 0x0 ;  /* 0x000000000000781c */ /* 0x000fe40000703c20 */
[----:B------:R-:W-:Y:S02]  /*0740*/  LOP3.LUT P1, RZ, R0, 0x7fffff, RZ, 0xc0, !PT ;  /* 0x007fffff00ff7812 */ /* 0x000fe4000782c0ff */
[----:B------:R-:W-:-:S05]  /*0750*/  SEL R3, RZ, 0x1, !P0 ;  /* 0x00000001ff037807 */ /* 0x000fca0004000000 */
[----:B------:R-:W-:-:S05]  /*0760*/  IMAD.MOV R3, RZ, RZ, -R3 ;  /* 0x000000ffff037224 */ /* 0x000fca00078e0a03 */
[----:B------:R-:W-:Y:S01]  /*0770*/  ISETP.GE.AND P0, PT, R3, RZ, PT ;  /* 0x000000ff0300720c */ /* 0x000fe20003f06270 */
[----:B------:R-:W-:-:S05]  /*0780*/  VIADD R3, R2, 0xffffff04 ;  /* 0xffffff0402037836 */ /* 0x000fca0000000000 */
[----:B------:R-:W-:-:S07]  /*0790*/  SHF.R.U32.HI R3, RZ, R3, R8 ;  /* 0x00000003ff037219 */ /* 0x000fce0000011608 */
[----:B------:R-:W-:-:S04]  /*07a0*/  @!P0 VIADD R3, R3, 0x1 ;  /* 0x0000000103038836 */ /* 0x000fc80000000000 */
[----:B------:R-:W-:-:S05]  /*07b0*/  @!P1 IMAD.SHL.U32 R3, R3, 0x2, RZ ;  /* 0x0000000203039824 */ /* 0x000fca00078e00ff */
[----:B------:R-:W-:Y:S01]  /*07c0*/  LOP3.LUT R3, R3, 0x80000000, R0, 0xf8, !PT ;  /* 0x8000000003037812 */ /* 0x000fe200078ef800 */
[----:B------:R-:W-:Y:S06]  /*07d0*/  BRA `(.L_x_9) ;  /* 0x0000000000047947 */ /* 0x000fec0003800000 */
.L_x_10:
[----:B------:R0:W1:Y:S02]  /*07e0*/  MUFU.RCP R3, R0 ;  /* 0x0000000000037308 */ /* 0x0000640000001000 */
.L_x_9:
[----:B------:R-:W-:Y:S05]  /*07f0*/  BSYNC.RECONVERGENT B1 ;  /* 0x0000000000017941 */ /* 0x000fea0003800200 */
.L_x_7:
[----:B------:R-:W-:-:S04]  /*0800*/  IMAD.MOV.U32 R7, RZ, RZ, 0x0 ;  /* 0x00000000ff077424 */ /* 0x000fc800078e00ff */
[----:B01----:R-:W-:Y:S05]  /*0810*/  RET.REL.NODEC R6 `(loss_back) ;  /* 0xfffffff406f87950 */ /* 0x003fea0003c3ffff */
        .weak           $__internal_1_$__cuda_sm3x_div_rn_noftz_f32_slowpath
        .type           $__internal_1_$__cuda_sm3x_div_rn_noftz_f32_slowpath,@function
        .size           $__internal_1_$__cuda_sm3x_div_rn_noftz_f32_slowpath,(.L_x_47 - $__internal_1_$__cuda_sm3x_div_rn_noftz_f32_slowpath)
$__internal_1_$__cuda_sm3x_div_rn_noftz_f32_slowpath:
[----:B------:R-:W-:Y:S01]  /*0820*/  SHF.R.U32.HI R6, RZ, 0x17, R3 ;  /* 0x00000017ff067819 */ /* 0x000fe20000011603 */
[----:B------:R-:W-:Y:S01]  /*0830*/  BSSY.RECONVERGENT B1, `(.L_x_11) ;  /* 0x0000062000017945 */ /* 0x000fe20003800200 */
[----:B------:R-:W-:Y:S02]  /*0840*/  SHF.R.U32.HI R5, RZ, 0x17, R0 ;  /* 0x00000017ff057819 */ /* 0x000fe40000011600 */
[----:B------:R-:W-:Y:S02]  /*0850*/  LOP3.LUT R10, R6, 0xff, RZ, 0xc0, !PT ;  /* 0x000000ff060a7812 */ /* 0x000fe400078ec0ff */
[----:B------:R-:W-:-:S03]  /*0860*/  LOP3.LUT R8, R5, 0xff, RZ, 0xc0, !PT ;  /* 0x000000ff05087812 */ /* 0x000fc600078ec0ff */
[----:B------:R-:W-:Y:S01]  /*0870*/  VIADD R7, R10, 0xffffffff ;  /* 0xffffffff0a077836 */ /* 0x000fe20000000000 */
[----:B------:R-:W-:-:S04]  /*0880*/  IADD3 R6, PT, PT, R8, -0x1, RZ ;  /* 0xffffffff08067810 */ /* 0x000fc80007ffe0ff */
[----:B------:R-:W-:-:S04]  /*0890*/  ISETP.GT.U32.AND P0, PT, R7, 0xfd, PT ;  /* 0x000000fd0700780c */ /* 0x000fc80003f04070 */
[----:B------:R-:W-:-:S13]  /*08a0*/  ISETP.GT.U32.OR P0, PT, R6, 0xfd, P0 ;  /* 0x000000fd0600780c */ /* 0x000fda0000704470 */
[----:B------:R-:W-:Y:S01]  /*08b0*/  @!P0 IMAD.MOV.U32 R5, RZ, RZ, RZ ;  /* 0x000000ffff058224 */ /* 0x000fe200078e00ff */
[----:B------:R-:W-:Y:S06]  /*08c0*/  @!P0 BRA `(.L_x_12) ;  /* 0x00000000005c8947 */ /* 0x000fec0003800000 */
[----:B------:R-:W-:Y:S02]  /*08d0*/  FSETP.GTU.FTZ.AND P0, PT, |R0|, +INF , PT ;  /* 0x7f8000000000780b */ /* 0x000fe40003f1c200 */
[----:B------:R-:W-:-:S04]  /*08e0*/  FSETP.GTU.FTZ.AND P1, PT, |R3|, +INF , PT ;  /* 0x7f8000000300780b */ /* 0x000fc80003f3c200 */
[----:B------:R-:W-:-:S13]  /*08f0*/  PLOP3.LUT P0, PT, P0, P1, PT, 0xf8, 0x8f ;  /* 0x00000000008f781c */ /* 0x000fda0000703f70 */
[----:B------:R-:W-:Y:S05]  /*0900*/  @P0 BRA `(.L_x_13) ;  /* 0x00000004004c0947 */ /* 0x000fea0003800000 */
[----:B------:R-:W-:-:S13]  /*0910*/  LOP3.LUT P0, RZ, R3, 0x7fffffff, R0, 0xc8, !PT ;  /* 0x7fffffff03ff7812 */ /* 0x000fda000780c800 */
[----:B------:R-:W-:Y:S05]  /*0920*/  @!P0 BRA `(.L_x_14) ;  /* 0x00000004003c8947 */ /* 0x000fea0003800000 */
[C---:B------:R-:W-:Y:S02]  /*0930*/  FSETP.NEU.FTZ.AND P2, PT, |R0|.reuse, +INF , PT ;  /* 0x7f8000000000780b */ /* 0x040fe40003f5d200 */
[----:B------:R-:W-:Y:S02]  /*0940*/  FSETP.NEU.FTZ.AND P1, PT, |R3|, +INF , PT ;  /* 0x7f8000000300780b */ /* 0x000fe40003f3d200 */
[----:B------:R-:W-:-:S11]  /*0950*/  FSETP.NEU.FTZ.AND P0, PT, |R0|, +INF , PT ;  /* 0x7f8000000000780b */ /* 0x000fd60003f1d200 */
[----:B------:R-:W-:Y:S05]  /*0960*/  @!P1 BRA !P2, `(.L_x_14) ;  /* 0x00000004002c9947 */ /* 0x000fea0005000000 */
[----:B------:R-:W-:-:S04]  /*0970*/  LOP3.LUT P2, RZ, R0, 0x7fffffff, RZ, 0xc0, !PT ;  /* 0x7fffffff00ff7812 */ /* 0x000fc8000784c0ff */
[----:B------:R-:W-:-:S13]  /*0980*/  PLOP3.LUT P1, PT, P1, P2, PT, 0x2f, 0xf2 ;  /* 0x0000000000f2781c */ /* 0x000fda0000f24577 */
[----:B------:R-:W-:Y:S05]  /*0990*/  @P1 BRA `(.L_x_15) ;  /* 0x0000000400181947 */ /* 0x000fea0003800000 */
[----:B------:R-:W-:-:S04]  /*09a0*/  LOP3.LUT P1, RZ, R3, 0x7fffffff, RZ, 0xc0, !PT ;  /* 0x7fffffff03ff7812 */ /* 0x000fc8000782c0ff */
[----:B------:R-:W-:-:S13]  /*09b0*/  PLOP3.LUT P0, PT, P0, P1, PT, 0x2f, 0xf2 ;  /* 0x0000000000f2781c */ /* 0x000fda0000702577 */
[----:B------:R-:W-:Y:S05]  /*09c0*/  @P0 BRA `(.L_x_16) ;  /* 0x0000000400000947 */ /* 0x000fea0003800000 */
[----:B------:R-:W-:Y:S02]  /*09d0*/  ISETP.GE.AND P0, PT, R6, RZ, PT ;  /* 0x000000ff0600720c */ /* 0x000fe40003f06270 */
[----:B------:R-:W-:-:S11]  /*09e0*/  ISETP.GE.AND P1, PT, R7, RZ, PT ;  /* 0x000000ff0700720c */ /* 0x000fd60003f26270 */
[----:B------:R-:W-:Y:S02]  /*09f0*/  @P0 IMAD.MOV.U32 R5, RZ, RZ, RZ ;  /* 0x000000ffff050224 */ /* 0x000fe400078e00ff */
[----:B------:R-:W-:Y:S01]  /*0a00*/  @!P0 FFMA R0, R0, 1.84467440737095516160e+19, RZ ;  /* 0x5f80000000008823 */ /* 0x000fe200000000ff */
[----:B------:R-:W-:Y:S02]  /*0a10*/  @!P0 IMAD.MOV.U32 R5, RZ, RZ, -0x40 ;  /* 0xffffffc0ff058424 */ /* 0x000fe400078e00ff */
[----:B------:R-:W-:Y:S02]  /*0a20*/  @!P1 FFMA R3, R3, 1.84467440737095516160e+19, RZ ;  /* 0x5f80000003039823 */ /* 0x000fe400000000ff */
[----:B------:R-:W-:-:S07]  /*0a30*/  @!P1 VIADD R5, R5, 0x40 ;  /* 0x0000004005059836 */ /* 0x000fce0000000000 */
.L_x_12:
[----:B------:R-:W-:Y:S01]  /*0a40*/  LEA R6, R10, 0xc0800000, 0x17 ;  /* 0xc08000000a067811 */ /* 0x000fe200078eb8ff */
[----:B------:R-:W-:Y:S04]  /*0a50*/  BSSY.RECONVERGENT B2, `(.L_x_17) ;  /* 0x0000036000027945 */ /* 0x000fe80003800200 */
[----:B------:R-:W-:Y:S02]  /*0a60*/  IMAD.IADD R6, R3, 0x1, -R6 ;  /* 0x0000000103067824 */ /* 0x000fe400078e0a06 */
[----:B------:R-:W-:Y:S02]  /*0a70*/  VIADD R3, R8, 0xffffff81 ;  /* 0xffffff8108037836 */ /* 0x000fe40000000000 */
[----:B------:R0:W1:Y:S01]  /*0a80*/  MUFU.RCP R7, R6 ;  /* 0x0000000600077308 */ /* 0x0000620000001000 */
[----:B------:R-:W-:Y:S01]  /*0a90*/  FADD.FTZ R9, -R6, -RZ ;  /* 0x800000ff06097221 */ /* 0x000fe20000010100 */
[C---:B------:R-:W-:Y:S01]  /*0aa0*/  IMAD R0, R3.reuse, -0x800000, R0 ;  /* 0xff80000003007824 */ /* 0x040fe200078e0200 */
[----:B0-----:R-:W-:-:S05]  /*0ab0*/  IADD3 R6, PT, PT, R3, 0x7f, -R10 ;  /* 0x0000007f03067810 */ /* 0x001fca0007ffe80a */
[----:B------:R-:W-:Y:S02]  /*0ac0*/  IMAD.IADD R6, R6, 0x1, R5 ;  /* 0x0000000106067824 */ /* 0x000fe400078e0205 */
[----:B-1----:R-:W-:-:S04]  /*0ad0*/  FFMA R8, R7, R9, 1 ;  /* 0x3f80000007087423 */ /* 0x002fc80000000009 */
[----:B------:R-:W-:-:S04]  /*0ae0*/  FFMA R12, R7, R8, R7 ;  /* 0x00000008070c7223 */ /* 0x000fc80000000007 */
[----:B------:R-:W-:-:S04]  /*0af0*/  FFMA R7, R0, R12, RZ ;  /* 0x0000000c00077223 */ /* 0x000fc800000000ff */
[----:B------:R-:W-:-:S04]  /*0b00*/  FFMA R8, R9, R7, R0 ;  /* 0x0000000709087223 */ /* 0x000fc80000000000 */
[----:B------:R-:W-:-:S04]  /*0b10*/  FFMA R7, R12, R8, R7 ;  /* 0x000000080c077223 */ /* 0x000fc80000000007 */
[----:B------:R-:W-:-:S04]  /*0b20*/  FFMA R8, R9, R7, R0 ;  /* 0x0000000709087223 */ /* 0x000fc80000000000 */
[----:B------:R-:W-:-:S05]  /*0b30*/  FFMA R0, R12, R8, R7 ;  /* 0x000000080c007223 */ /* 0x000fca0000000007 */
[----:B------:R-:W-:-:S04]  /*0b40*/  SHF.R.U32.HI R3, RZ, 0x17, R0 ;  /* 0x00000017ff037819 */ /* 0x000fc80000011600 */
[----:B------:R-:W-:-:S04]  /*0b50*/  LOP3.LUT R3, R3, 0xff, RZ, 0xc0, !PT ;  /* 0x000000ff03037812 */ /* 0x000fc800078ec0ff */
[----:B------:R-:W-:-:S05]  /*0b60*/  IADD3 R9, PT, PT, R3, R6, RZ ;  /* 0x0000000603097210 */ /* 0x000fca0007ffe0ff */
[----:B------:R-:W-:-:S05]  /*0b70*/  VIADD R3, R9, 0xffffffff ;  /* 0xffffffff09037836 */ /* 0x000fca0000000000 */
[----:B------:R-:W-:-:S13]  /*0b80*/  ISETP.GE.U32.AND P0, PT, R3, 0xfe, PT ;  /* 0x000000fe0300780c */ /* 0x000fda0003f06070 */
[----:B------:R-:W-:Y:S05]  /*0b90*/  @!P0 BRA `(.L_x_18) ;  /* 0x0000000000808947 */ /* 0x000fea0003800000 */
[----:B------:R-:W-:-:S13]  /*0ba0*/  ISETP.GT.AND P0, PT, R9, 0xfe, PT ;  /* 0x000000fe0900780c */ /* 0x000fda0003f04270 */
[----:B------:R-:W-:Y:S05]  /*0bb0*/  @P0 BRA `(.L_x_19) ;  /* 0x00000000006c0947 */ /* 0x000fea0003800000 */
[----:B------:R-:W-:-:S13]  /*0bc0*/  ISETP.GE.AND P0, PT, R9, 0x1, PT ;  /* 0x000000010900780c */ /* 0x000fda0003f06270 */
[----:B------:R-:W-:Y:S05]  /*0bd0*/  @P0 BRA `(.L_x_20) ;  /* 0x0000000000740947 */ /* 0x000fea0003800000 */
[----:B------:R-:W-:Y:S02]  /*0be0*/  ISETP.GE.AND P0, PT, R9, -0x18, PT ;  /* 0xffffffe80900780c */ /* 0x000fe40003f06270 */
[----:B------:R-:W-:-:S11]  /*0bf0*/  LOP3.LUT R0, R0, 0x80000000, RZ, 0xc0, !PT ;  /* 0x8000000000007812 */ /* 0x000fd600078ec0ff */
[----:B------:R-:W-:Y:S05]  /*0c00*/  @!P0 BRA `(.L_x_20) ;  /* 0x0000000000688947 */ /* 0x000fea0003800000 */
[CCC-:B------:R-:W-:Y:S01]  /*0c10*/  FFMA.RZ R3, R12.reuse, R8.reuse, R7.reuse ;  /* 0x000000080c037223 */ /* 0x1c0fe2000000c007 */
[CCC-:B------:R-:W-:Y:S01]  /*0c20*/  FFMA.RM R6, R12.reuse, R8.reuse, R7.reuse ;  /* 0x000000080c067223 */ /* 0x1c0fe20000004007 */
[C---:B------:R-:W-:Y:S02]  /*0c30*/  ISETP.NE.AND P2, PT, R9.reuse, RZ, PT ;  /* 0x000000ff0900720c */ /* 0x040fe40003f45270 */
[----:B------:R-:W-:Y:S02]  /*0c40*/  ISETP.NE.AND P1, PT, R9, RZ, PT ;  /* 0x000000ff0900720c */ /* 0x000fe40003f25270 */
[----:B------:R-:W-:Y:S01]  /*0c50*/  LOP3.LUT R5, R3, 0x7fffff, RZ, 0xc0, !PT ;  /* 0x007fffff03057812 */ /* 0x000fe200078ec0ff */
[----:B------:R-:W-:Y:S01]  /*0c60*/  FFMA.RP R3, R12, R8, R7 ;  /* 0x000000080c037223 */ /* 0x000fe20000008007 */
[----:B------:R-:W-:Y:S02]  /*0c70*/  VIADD R8, R9, 0x20 ;  /* 0x0000002009087836 */ /* 0x000fe40000000000 */
[----:B------:R-:W-:Y:S01]  /*0c80*/  LOP3.LUT R5, R5, 0x800000, RZ, 0xfc, !PT ;  /* 0x0080000005057812 */ /* 0x000fe200078efcff */
[----:B------:R-:W-:Y:S01]  /*0c90*/  IMAD.MOV R7, RZ, RZ, -R9 ;  /* 0x000000ffff077224 */ /* 0x000fe200078e0a09 */
[----:B------:R-:W-:-:S02]  /*0ca0*/  FSETP.NEU.FTZ.AND P0, PT, R3, R6, PT ;  /* 0x000000060300720b */ /* 0x000fc40003f1d000 */
[----:B------:R-:W-:Y:S02]  /*0cb0*/  SHF.L.U32 R8, R5, R8, RZ ;  /* 0x0000000805087219 */ /* 0x000fe400000006ff */
[----:B------:R-:W-:Y:S02]  /*0cc0*/  SEL R6, R7, RZ, P2 ;  /* 0x000000ff07067207 */ /* 0x000fe40001000000 */
[----:B------:R-:W-:Y:S02]  /*0cd0*/  ISETP.NE.AND P1, PT, R8, RZ, P1 ;  /* 0x000000ff0800720c */ /* 0x000fe40000f25270 */
[----:B------:R-:W-:Y:S02]  /*0ce0*/  SHF.R.U32.HI R6, RZ, R6, R5 ;  /* 0x00000006ff067219 */ /* 0x000fe40000011605 */
[----:B------:R-:W-:Y:S02]  /*0cf0*/  PLOP3.LUT P0, PT, P0, P1, PT, 0xf8, 0x8f ;  /* 0x00000000008f781c */ /* 0x000fe40000703f70 */
[----:B------:R-:W-:-:S02]  /*0d00*/  SHF.R.U32.HI R8, RZ, 0x1, R6 ;  /* 0x00000001ff087819 */ /* 0x000fc40000011606 */
[----:B------:R-:W-:-:S04]  /*0d10*/  SEL R3, RZ, 0x1, !P0 ;  /* 0x00000001ff037807 */ /* 0x000fc80004000000 */
[----:B------:R-:W-:-:S04]  /*0d20*/  LOP3.LUT R3, R3, 0x1, R8, 0xf8, !PT ;  /* 0x0000000103037812 */ /* 0x000fc800078ef808 */
[----:B------:R-:W-:-:S05]  /*0d30*/  LOP3.LUT R3, R3, R6, RZ, 0xc0, !PT ;  /* 0x0000000603037212 */ /* 0x000fca00078ec0ff */
[----:B------:R-:W-:-:S05]  /*0d40*/  IMAD.IADD R3, R8, 0x1, R3 ;  /* 0x0000000108037824 */ /* 0x000fca00078e0203 */
[----:B------:R-:W-:Y:S01]  /*0d50*/  LOP3.LUT R0, R3, R0, RZ, 0xfc, !PT ;  /* 0x0000000003007212 */ /* 0x000fe200078efcff */
[----:B------:R-:W-:Y:S06]  /*0d60*/  BRA `(.L_x_20) ;  /* 0x0000000000107947 */ /* 0x000fec0003800000 */
.L_x_19:
[----:B------:R-:W-:-:S04]  /*0d70*/  LOP3.LUT R0, R0, 0x80000000, RZ, 0xc0, !PT ;  /* 0x8000000000007812 */ /* 0x000fc800078ec0ff */
[----:B------:R-:W-:Y:S01]  /*0d80*/  LOP3.LUT R0, R0, 0x7f800000, RZ, 0xfc, !PT ;  /* 0x7f80000000007812 */ /* 0x000fe200078efcff */
[----:B------:R-:W-:Y:S06]  /*0d90*/  BRA `(.L_x_20) ;  /* 0x0000000000047947 */ /* 0x000fec0003800000 */
.L_x_18:
[----:B------:R-:W-:-:S07]  /*0da0*/  IMAD R0, R6, 0x800000, R0 ;  /* 0x0080000006007824 */ /* 0x000fce00078e0200 */
.L_x_20:
[----:B------:R-:W-:Y:S05]  /*0db0*/  BSYNC.RECONVERGENT B2 ;  /* 0x0000000000027941 */ /* 0x000fea0003800200 */
.L_x_17:
[----:B------:R-:W-:Y:S05]  /*0dc0*/  BRA `(.L_x_21) ;  /* 0x0000000000207947 */ /* 0x000fea0003800000 */
.L_x_16:
[----:B------:R-:W-:-:S04]  /*0dd0*/  LOP3.LUT R0, R3, 0x80000000, R0, 0x48, !PT ;  /* 0x8000000003007812 */ /* 0x000fc800078e4800 */
[----:B------:R-:W-:Y:S01]  /*0de0*/  LOP3.LUT R0, R0, 0x7f800000, RZ, 0xfc, !PT ;  /* 0x7f80000000007812 */ /* 0x000fe200078efcff */
[----:B------:R-:W-:Y:S06]  /*0df0*/  BRA `(.L_x_21) ;  /* 0x0000000000147947 */ /* 0x000fec0003800000 */
.L_x_15:
[----:B------:R-:W-:Y:S01]  /*0e00*/  LOP3.LUT R0, R3, 0x80000000, R0, 0x48, !PT ;  /* 0x8000000003007812 */ /* 0x000fe200078e4800 */
[----:B------:R-:W-:Y:S06]  /*0e10*/  BRA `(.L_x_21) ;  /* 0x00000000000c7947 */ /* 0x000fec0003800000 */
.L_x_14:
[----:B------:R-:W0:Y:S01]  /*0e20*/  MUFU.RSQ R0, -QNAN ;  /* 0xffc0000000007908 */ /* 0x000e220000001400 */
[----:B------:R-:W-:Y:S05]  /*0e30*/  BRA `(.L_x_21) ;  /* 0x0000000000047947 */ /* 0x000fea0003800000 */
.L_x_13:
[----:B------:R-:W-:-:S07]  /*0e40*/  FADD.FTZ R0, R0, R3 ;  /* 0x0000000300007221 */ /* 0x000fce0000010000 */
.L_x_21:
[----:B------:R-:W-:Y:S05]  /*0e50*/  BSYNC.RECONVERGENT B1 ;  /* 0x0000000000017941 */ /* 0x000fea0003800200 */
.L_x_11:
[----:B------:R-:W-:-:S04]  /*0e60*/  IMAD.MOV.U32 R3, RZ, RZ, 0x0 ;  /* 0x00000000ff037424 */ /* 0x000fc800078e00ff */
[----:B0-----:R-:W-:Y:S05]  /*0e70*/  RET.REL.NODEC R2 `(loss_back) ;  /* 0xfffffff002607950 */ /* 0x001fea0003c3ffff */
.L_x_22:
[----:B------:R-:W-:-:S00]  /*0e80*/  BRA `(.L_x_22) ;  /* 0xfffffffc00fc7947 */ /* 0x000fc0000383ffff */
[----:B------:R-:W-:-:S00]  /*0e90*/  NOP ;  /* 0x0000000000007918 */ /* 0x000fc00000000000 */
        /* <DEDUP_REMOVED lines=14> */
.L_x_47:


//--------------------- .text.loss                --------------------------
	.section	.text.loss,"ax",@progbits
	.align	128
        .global         loss
        .type           loss,@function
        .size           loss,(.L_x_48 - loss)
        .other          loss,@"STO_CUDA_ENTRY STV_DEFAULT"
loss:
.text.loss:
        /* <DEDUP_REMOVED lines=11> */
[----:B------:R-:W0:Y:S01]  /*00b0*/  LDCU UR6, c[0x0][0x39c] ;  /* 0x00007380ff0677ac */ /* 0x000e220008000800 */
[----:B------:R-:W-:Y:S01]  /*00c0*/  HFMA2 R9, -RZ, RZ, 0, 0 ;  /* 0x00000000ff097431 */ /* 0x000fe200000001ff */
[----:B------:R-:W1:Y:S01]  /*00d0*/  LDCU.64 UR12, c[0x0][0x358] ;  /* 0x00006b00ff0c77ac */ /* 0x000e620008000a00 */
[----:B0-----:R-:W-:-:S09]  /*00e0*/  UISETP.GE.AND UP0, UPT, UR6, 0x1, UPT ;  /* 0x000000010600788c */ /* 0x001fd2000bf06270 */
[----:B-1----:R-:W-:Y:S05]  /*00f0*/  BRA.U !UP0, `(.L_x_23) ;  /* 0x00000011088c7547 */ /* 0x002fea000b800000 */
[----:B------:R-:W-:Y:S02]  /*0100*/  UISETP.NE.AND UP0, UPT, UR6, 0x1, UPT ;  /* 0x000000010600788c */ /* 0x000fe4000bf05270 */
[----:B------:R-:W-:Y:S01]  /*0110*/  IMAD R8, R2, UR6, RZ ;  /* 0x0000000602087c24 */ /* 0x000fe2000f8e02ff */
[----:B------:R-:W-:Y:S01]  /*0120*/  MOV R9, RZ ;  /* 0x000000ff00097202 */ /* 0x000fe20000000f00 */
[----:B------:R-:W-:-:S05]  /*0130*/  UMOV UR4, URZ ;  /* 0x000000ff00047c82 */ /* 0x000fca0008000000 */
[----:B------:R-:W-:Y:S05]  /*0140*/  BRA.U !UP0, `(.L_x_24) ;  /* 0x0000000908f87547 */ /* 0x000fea000b800000 */
[----:B------:R-:W0:Y:S01]  /*0150*/  LDCU.128 UR8, c[0x0][0x380] ;  /* 0x00007000ff0877ac */ /* 0x000e220008000c00 */
[----:B------:R-:W-:Y:S02]  /*0160*/  MOV R9, RZ ;  /* 0x000000ff00097202 */ /* 0x000fe40000000f00 */
[----:B------:R-:W-:Y:S01]  /*0170*/  MOV R10, R8 ;  /* 0x00000008000a7202 */ /* 0x000fe20000000f00 */
[----:B------:R-:W-:Y:S01]  /*0180*/  ULOP3.LUT UR4, UR6, 0x7ffffffe, URZ, 0xc0, !UPT ;  /* 0x7ffffffe06047892 */ /* 0x000fe2000f8ec0ff */
[----:B------:R-:W1:Y:S01]  /*0190*/  LDCU UR14, c[0x0][0x3a0] ;  /* 0x00007400ff0e77ac */ /* 0x000e620008000800 */
[----:B0-----:R-:W-:Y:S02]  /*01a0*/  UIADD3 UR7, UP0, UPT, UR8, 0x4, URZ ;  /* 0x0000000408077890 */ /* 0x001fe4000ff1e0ff */
[----:B------:R-:W-:Y:S02]  /*01b0*/  UIADD3 UR5, UP1, UPT, UR10, 0x4, URZ ;  /* 0x000000040a057890 */ /* 0x000fe4000ff3e0ff */
[----:B------:R-:W-:-:S02]  /*01c0*/  UIADD3.X UR8, UPT, UPT, URZ, UR9, URZ, UP0, !UPT ;  /* 0x00000009ff087290 */ /* 0x000fc400087fe4ff */
[----:B------:R-:W-:Y:S02]  /*01d0*/  UIADD3.X UR6, UPT, UPT, URZ, UR11, URZ, UP1, !UPT ;  /* 0x0000000bff067290 */ /* 0x000fe40008ffe4ff */
[----:B-1----:R-:W-:-:S12]  /*01e0*/  UIADD3 UR9, UPT, UPT, -UR4, URZ, URZ ;  /* 0x000000ff04097290 */ /* 0x002fd8000fffe1ff */
.L_x_29:
[----:B------:R-:W-:Y:S02]  /*01f0*/  MOV R4, UR7 ;  /* 0x0000000700047c02 */ /* 0x000fe40008000f00 */
[----:B------:R-:W-:-:S03]  /*0200*/  MOV R5, UR8 ;  /* 0x0000000800057c02 */ /* 0x000fc60008000f00 */
[----:B------:R-:W-:-:S05]  /*0210*/  IMAD.WIDE R4, R10, 0x4, R4 ;  /* 0x000000040a047825 */ /* 0x000fca00078e0204 */
[----:B------:R-:W2:Y:S01]  /*0220*/  LDG.E R12, desc[UR12][R4.64+-0x4] ;  /* 0xfffffc0c040c7981 */ /* 0x000ea2000c1e1900 */
[----:B------:R-:W-:Y:S02]  /*0230*/  MOV R6, UR5 ;  /* 0x0000000500067c02 */ /* 0x000fe40008000f00 */
[----:B------:R-:W-:-:S03]  /*0240*/  MOV R7, UR6 ;  /* 0x0000000600077c02 */ /* 0x000fc60008000f00 */
[----:B------:R-:W-:-:S05]  /*0250*/  IMAD.WIDE R6, R10, 0x4, R6 ;  /* 0x000000040a067825 */ /* 0x000fca00078e0206 */
[----:B------:R-:W3:Y:S01]  /*0260*/  LDG.E R11, desc[UR12][R6.64+-0x4] ;  /* 0xfffffc0c060b7981 */ /* 0x000ee2000c1e1900 */
[----:B------:R-:W-:Y:S01]  /*0270*/  HFMA2 R13, -RZ, RZ, 0.96630859375, -0.0022525787353515625 ;  /* 0x3bbb989dff0d7431 */ /* 0x000fe200000001ff */
[----:B------:R-:W-:Y:S01]  /*0280*/  MOV R15, 0x437c0000 ;  /* 0x437c0000000f7802 */ /* 0x000fe20000000f00 */
[----:B------:R-:W-:Y:S01]  /*0290*/  UMOV UR10, 0x3f800000 ;  /* 0x3f800000000a7882 */ /* 0x000fe20000000000 */
[----:B------:R-:W-:Y:S01]  /*02a0*/  BSSY.RECONVERGENT B0, `(.L_x_25) ;  /* 0x0000032000007945 */ /* 0x000fe20003800200 */
[C---:B--2---:R-:W-:Y:S01]  /*02b0*/  FADD R3, R12.reuse, UR14 ;  /* 0x0000000e0c037e21 */ /* 0x044fe20008000000 */
[----:B------:R-:W-:-:S04]  /*02c0*/  FFMA.SAT R0, R12, -R13, 0.5 ;  /* 0x3f0000000c007423 */ /* 0x000fc8000000280d */
[----:B------:R-:W-:Y:S01]  /*02d0*/  FSETP.GEU.AND P0, PT, R3, 1.175494350822287508e-38, PT ;  /* 0x008000000300780b */ /* 0x000fe20003f0e000 */
[----:B------:R-:W-:-:S04]  /*02e0*/  FFMA.RM R14, R0, R15, 12582913 ;  /* 0x4b400001000e7423 */ /* 0x000fc8000000400f */
[C---:B------:R-:W-:Y:S01]  /*02f0*/  FADD R13, R14.reuse, -12583039 ;  /* 0xcb40007f0e0d7421 */ /* 0x040fe20000000000 */
[----:B------:R-:W-:-:S03]  /*0300*/  SHF.L.U32 R14, R14, 0x17, RZ ;  /* 0x000000170e0e7819 */ /* 0x000fc600000006ff */
[----:B------:R-:W-:-:S04]  /*0310*/  FFMA R13, R12, -1.4426950216293334961, -R13 ;  /* 0xbfb8aa3b0c0d7823 */ /* 0x000fc8000000080d */
[----:B------:R-:W-:Y:S01]  /*0320*/  @!P0 FMUL R3, R3, 8388608 ;  /* 0x4b00000003038820 */ /* 0x000fe20000400000 */
[----:B------:R-:W-:Y:S01]  /*0330*/  FFMA R15, R12, -1.925963033500011079e-08, R13 ;  /* 0xb2a570600c0f7823 */ /* 0x000fe2000000000d */
[----:B------:R-:W-:-:S03]  /*0340*/  HFMA2 R13, -RZ, RZ, 1.5048828125, 33.21875 ;  /* 0x3e055027ff0d7431 */ /* 0x000fc600000001ff */
[C---:B------:R-:W-:Y:S02]  /*0350*/  IADD3 R0, PT, PT, R3.reuse, -0x3f2aaaab, RZ ;  /* 0xc0d5555503007810 */ /* 0x040fe40007ffe0ff */
[----:B------:R-:W0:Y:S01]  /*0360*/  MUFU.EX2 R15, R15 ;  /* 0x0000000f000f7308 */ /* 0x000e220000000800 */
[----:B------:R-:W-:Y:S02]  /*0370*/  FSETP.NEU.AND P2, PT, R3, RZ, PT ;  /* 0x000000ff0300720b */ /* 0x000fe40003f4d000 */
[----:B------:R-:W-:-:S04]  /*0380*/  LOP3.LUT R0, R0, 0xff800000, RZ, 0xc0, !PT ;  /* 0xff80000000007812 */ /* 0x000fc800078ec0ff */
[-C--:B------:R-:W-:Y:S02]  /*0390*/  IADD3 R12, PT, PT, R3, -R0.reuse, RZ ;  /* 0x80000000030c7210 */ /* 0x080fe40007ffe0ff */
[----:B------:R-:W-:-:S03]  /*03a0*/  I2FP.F32.S32 R0, R0 ;  /* 0x0000000000007245 */ /* 0x000fc60000201400 */
[----:B------:R-:W-:-:S04]  /*03b0*/  FADD R12, R12, -1 ;  /* 0xbf8000000c0c7421 */ /* 0x000fc80000000000 */
[----:B------:R-:W-:Y:S01]  /*03c0*/  FFMA R13, R12, -R13, 0.14084610342979431152 ;  /* 0x3e1039f60c0d7423 */ /* 0x000fe2000000080d */
[----:B0-----:R-:W-:-:S03]  /*03d0*/  FFMA R14, R14, R15, 1 ;  /* 0x3f8000000e0e7423 */ /* 0x001fc6000000000f */
[C---:B------:R-:W-:Y:S01]  /*03e0*/  FFMA R13, R12.reuse, R13, -0.12148627638816833496 ;  /* 0xbdf8cdcc0c0d7423 */ /* 0x040fe2000000000d */
[----:B------:R-:W0:Y:S03]  /*03f0*/  MUFU.RCP R17, R14 ;  /* 0x0000000e00117308 */ /* 0x000e260000001000 */
[----:B------:R-:W-:-:S04]  /*0400*/  FFMA R13, R12, R13, 0.13980610668659210205 ;  /* 0x3e0f29550c0d7423 */ /* 0x000fc8000000000d */
[----:B------:R-:W-:-:S04]  /*0410*/  FFMA R13, R12, R13, -0.16684235632419586182 ;  /* 0xbe2ad8b90c0d7423 */ /* 0x000fc8000000000d */
[----:B------:R-:W-:-:S04]  /*0420*/  FFMA R13, R12, R13, 0.20012299716472625732 ;  /* 0x3e4ced0b0c0d7423 */ /* 0x000fc8000000000d */
[----:B------:R-:W-:Y:S01]  /*0430*/  FFMA R13, R12, R13, -0.24999669194221496582 ;  /* 0xbe7fff220c0d7423 */ /* 0x000fe2000000000d */
[----:B0-----:R-:W-:-:S03]  /*0440*/  FFMA R16, -R14, R17, 1 ;  /* 0x3f8000000e107423 */ /* 0x001fc60000000111 */
[C---:B------:R-:W-:Y:S01]  /*0450*/  FFMA R15, R12.reuse, R13, 0.33333182334899902344 ;  /* 0x3eaaaa780c0f7423 */ /* 0x040fe2000000000d */
[----:B------:R-:W-:Y:S02]  /*0460*/  FSEL R13, RZ, -23, P0 ;  /* 0xc1b80000ff0d7808 */ /* 0x000fe40000000000 */
[----:B------:R-:W-:Y:S01]  /*0470*/  ISETP.GT.U32.AND P0, PT, R3, 0x7f7fffff, PT ;  /* 0x7f7fffff0300780c */ /* 0x000fe20003f04070 */
[----:B------:R-:W-:Y:S02]  /*0480*/  FFMA R15, R12, R15, -0.5 ;  /* 0xbf0000000c0f7423 */ /* 0x000fe4000000000f */
[----:B------:R-:W-:Y:S01]  /*0490*/  FFMA R13, R0, 1.1920928955078125e-07, R13 ;  /* 0x34000000000d7823 */ /* 0x000fe2000000000d */
[----:B------:R-:W-:Y:S01]  /*04a0*/  FFMA R0, R17, R16, R17 ;  /* 0x0000001011007223 */ /* 0x000fe20000000011 */
[----:B------:R-:W-:Y:S01]  /*04b0*/  MOV R17, UR10 ;  /* 0x0000000a00117c02 */ /* 0x000fe20008000f00 */
[----:B------:R-:W-:Y:S01]  /*04c0*/  FMUL R15, R12, R15 ;  /* 0x0000000f0c0f7220 */ /* 0x000fe20000400000 */
[----:B------:R-:W-:-:S02]  /*04d0*/  MOV R16, 0x7f800000 ;  /* 0x7f80000000107802 */ /* 0x000fc40000000f00 */
[----:B------:R-:W0:Y:S01]  /*04e0*/  FCHK P1, -R17, R14 ;  /* 0x0000000e11007302 */ /* 0x000e220000020100 */
[----:B------:R-:W-:Y:S01]  /*04f0*/  FFMA R12, R12, R15, R12 ;  /* 0x0000000f0c0c7223 */ /* 0x000fe2000000000c */
[----:B------:R-:W-:-:S03]  /*0500*/  FFMA R15, R0, -1, RZ ;  /* 0xbf800000000f7823 */ /* 0x000fc600000000ff */
[----:B------:R-:W-:Y:S01]  /*0510*/  FFMA R12, R13, 0.69314718246459960938, R12 ;  /* 0x3f3172180d0c7823 */ /* 0x000fe2000000000c */
[----:B------:R-:W-:Y:S01]  /*0520*/  FFMA R13, -R14, R15, -1 ;  /* 0xbf8000000e0d7423 */ /* 0x000fe2000000010f */
[----:B------:R-:W-:-:S03]  /*0530*/  @P0 FFMA R12, R3, R16, +INF ;  /* 0x7f800000030c0423 */ /* 0x000fc60000000010 */
[----:B------:R-:W-:Y:S01]  /*0540*/  FFMA R0, R0, R13, R15 ;  /* 0x0000000d00007223 */ /* 0x000fe2000000000f */
[----:B---3--:R-:W-:Y:S01]  /*0550*/  FADD R13, -R11, 1 ;  /* 0x3f8000000b0d7421 */ /* 0x008fe20000000100 */
[----:B------:R-:W-:Y:S01]  /*0560*/  FSEL R12, R12, -INF , P2 ;  /* 0xff8000000c0c7808 */ /* 0x000fe20001000000 */
[----:B0-----:R-:W-:Y:S06]  /*0570*/  @!P1 BRA `(.L_x_26) ;  /* 0x0000000000109947 */ /* 0x001fec0003800000 */
[----:B------:R-:W-:Y:S02]  /*0580*/  MOV R3, R14 ;  /* 0x0000000e00037202 */ /* 0x000fe40000000f00 */
[----:B------:R-:W-:Y:S02]  /*0590*/  MOV R0, 0xbf800000 ;  /* 0xbf80000000007802 */ /* 0x000fe40000000f00 */
[----:B------:R-:W-:-:S07]  /*05a0*/  MOV R14, 0x5c0 ;  /* 0x000005c0000e7802 */ /* 0x000fce0000000f00 */
[----:B------:R-:W-:Y:S05]  /*05b0*/  CALL.REL.NOINC `($__internal_2_$__cuda_sm3x_div_rn_noftz_f32_slowpath) ;  /* 0x0000000c00ac7944 */ /* 0x000fea0003c00000 */
.L_x_26:
[----:B------:R-:W-:Y:S05]  /*05c0*/  BSYNC.RECONVERGENT B0 ;  /* 0x0000000000007941 */ /* 0x000fea0003800200 */
.L_x_25:
[----:B------:R-:W2:Y:S04]  /*05d0*/  LDG.E R17, desc[UR12][R4.64] ;  /* 0x0000000c04117981 */ /* 0x000ea8000c1e1900 */
[----:B------:R0:W3:Y:S01]  /*05e0*/  LDG.E R6, desc[UR12][R6.64] ;  /* 0x0000000c06067981 */ /* 0x0000e2000c1e1900 */
[----:B------:R-:W-:Y:S01]  /*05f0*/  FADD R0, R0, 1 ;  /* 0x3f80000000007421 */ /* 0x000fe20000000000 */
[----:B------:R-:W-:Y:S01]  /*0600*/  HFMA2 R18, -RZ, RZ, 0.96630859375, -0.0022525787353515625 ;  /* 0x3bbb989dff127431 */ /* 0x000fe200000001ff */
[----:B------:R-:W-:Y:S01]  /*0610*/  MOV R16, 0x3e055027 ;  /* 0x3e05502700107802 */ /* 0x000fe20000000f00 */
[----:B------:R-:W-:Y:S01]  /*0620*/  UMOV UR10, 0x3f800000 ;  /* 0x3f800000000a7882 */ /* 0x000fe20000000000 */
[----:B------:R-:W-:Y:S01]  /*0630*/  BSSY.RECONVERGENT B0, `(.L_x_27) ;  /* 0x000004d000007945 */ /* 0x000fe20003800200 */
[----:B------:R-:W-:Y:S01]  /*0640*/  FSETP.GEU.AND P1, PT, R0, 1.175494350822287508e-38, PT ;  /* 0x008000000000780b */ /* 0x000fe20003f2e000 */
[----:B0-----:R-:W-:-:S12]  /*0650*/  HFMA2 R7, -RZ, RZ, 3.7421875, 0 ;  /* 0x437c0000ff077431 */ /* 0x001fd800000001ff */
[----:B------:R-:W-:-:S05]  /*0660*/  @!P1 FMUL R0, R0, 8388608 ;  /* 0x4b00000000009820 */ /* 0x000fca0000400000 */
[----:B------:R-:W-:-:S04]  /*0670*/  IADD3 R15, PT, PT, R0, -0x3f2aaaab, RZ ;  /* 0xc0d55555000f7810 */ /* 0x000fc80007ffe0ff */
[----:B------:R-:W-:-:S04]  /*0680*/  LOP3.LUT R15, R15, 0xff800000, RZ, 0xc0, !PT ;  /* 0xff8000000f0f7812 */ /* 0x000fc800078ec0ff */
[-C--:B------:R-:W-:Y:S02]  /*0690*/  IADD3 R14, PT, PT, R0, -R15.reuse, RZ ;  /* 0x8000000f000e7210 */ /* 0x080fe40007ffe0ff */
[----:B------:R-:W-:-:S03]  /*06a0*/  I2FP.F32.S32 R15, R15 ;  /* 0x0000000f000f7245 */ /* 0x000fc60000201400 */
[----:B------:R-:W-:Y:S01]  /*06b0*/  FADD R5, R14, -1 ;  /* 0xbf8000000e057421 */ /* 0x000fe20000000000 */
[C---:B--2---:R-:W-:Y:S01]  /*06c0*/  FADD R3, R17.reuse, UR14 ;  /* 0x0000000e11037e21 */ /* 0x044fe20008000000 */
[----:B------:R-:W-:-:S04]  /*06d0*/  FFMA.SAT R4, R17, -R18, 0.5 ;  /* 0x3f00000011047423 */ /* 0x000fc80000002812 */
[----:B------:R-:W-:Y:S01]  /*06e0*/  FSETP.GEU.AND P0, PT, R3, 1.175494350822287508e-38, PT ;  /* 0x008000000300780b */ /* 0x000fe20003f0e000 */
[----:B------:R-:W-:Y:S01]  /*06f0*/  FFMA.RM R14, R4, R7, 12582913 ;  /* 0x4b400001040e7423 */ /* 0x000fe20000004007 */
[----:B------:R-:W-:-:S03]  /*0700*/  FFMA R4, R5, -R16, 0.14084610342979431152 ;  /* 0x3e1039f605047423 */ /* 0x000fc60000000810 */
[C---:B------:R-:W-:Y:S01]  /*0710*/  FADD R20, R14.reuse, -12583039 ;  /* 0xcb40007f0e147421 */ /* 0x040fe20000000000 */
[----:B------:R-:W-:Y:S01]  /*0720*/  FFMA R4, R5, R4, -0.12148627638816833496 ;  /* 0xbdf8cdcc05047423 */ /* 0x000fe20000000004 */
[----:B------:R-:W-:Y:S02]  /*0730*/  SHF.L.U32 R14, R14, 0x17, RZ ;  /* 0x000000170e0e7819 */ /* 0x000fe400000006ff */
[----:B------:R-:W-:Y:S01]  /*0740*/  FFMA R20, R17, -1.4426950216293334961, -R20 ;  /* 0xbfb8aa3b11147823 */ /* 0x000fe20000000814 */
[----:B------:R-:W-:-:S03]  /*0750*/  FFMA R18, R5, R4, 0.13980610668659210205 ;  /* 0x3e0f295505127423 */ /* 0x000fc60000000004 */
[----:B------:R-:W-:Y:S01]  /*0760*/  @!P0 FMUL R3, R3, 8388608 ;  /* 0x4b00000003038820 */ /* 0x000fe20000400000 */
[----:B------:R-:W-:Y:S01]  /*0770*/  FFMA R18, R5, R18, -0.16684235632419586182 ;  /* 0xbe2ad8b905127423 */ /* 0x000fe20000000012 */
[----:B------:R-:W-:-:S03]  /*0780*/  FFMA R17, R17, -1.925963033500011079e-08, R20 ;  /* 0xb2a5706011117823 */ /* 0x000fc60000000014 */
[----:B------:R-:W-:Y:S01]  /*0790*/  IADD3 R7, PT, PT, R3, -0x3f2aaaab, RZ ;  /* 0xc0d5555503077810 */ /* 0x000fe20007ffe0ff */
[----:B------:R-:W-:Y:S01]  /*07a0*/  FFMA R18, R5, R18, 0.20012299716472625732 ;  /* 0x3e4ced0b05127423 */ /* 0x000fe20000000012 */
[----:B------:R-:W-:Y:S01]  /*07b0*/  FSETP.NEU.AND P2, PT, R3, RZ, PT ;  /* 0x000000ff0300720b */ /* 0x000fe20003f4d000 */
[----:B------:R-:W0:Y:S01]  /*07c0*/  MUFU.EX2 R17, R17 ;  /* 0x0000001100117308 */ /* 0x000e220000000800 */
[----:B------:R-:W-:Y:S01]  /*07d0*/  LOP3.LUT R4, R7, 0xff800000, RZ, 0xc0, !PT ;  /* 0xff80000007047812 */ /* 0x000fe200078ec0ff */
[----:B------:R-:W-:-:S03]  /*07e0*/  FFMA R18, R5, R18, -0.24999669194221496582 ;  /* 0xbe7fff2205127423 */ /* 0x000fc60000000012 */
[----:B------:R-:W-:Y:S01]  /*07f0*/  IADD3 R7, PT, PT, R3, -R4, RZ ;  /* 0x8000000403077210 */ /* 0x000fe20007ffe0ff */
[----:B------:R-:W-:-:S04]  /*0800*/  FFMA R18, R5, R18, 0.33333182334899902344 ;  /* 0x3eaaaa7805127423 */ /* 0x000fc80000000012 */
[----:B------:R-:W-:Y:S01]  /*0810*/  FADD R7, R7, -1 ;  /* 0xbf80000007077421 */ /* 0x000fe20000000000 */
[----:B------:R-:W-:-:S03]  /*0820*/  FFMA R18, R5, R18, -0.5 ;  /* 0xbf00000005127423 */ /* 0x000fc60000000012 */
[----:B------:R-:W-:Y:S01]  /*0830*/  FFMA R20, R7, -R16, 0.14084610342979431152 ;  /* 0x3e1039f607147423 */ /* 0x000fe20000000810 */
[----:B------:R-:W-:Y:S01]  /*0840*/  FSEL R16, RZ, -23, P1 ;  /* 0xc1b80000ff107808 */ /* 0x000fe20000800000 */
[----:B------:R-:W-:Y:S01]  /*0850*/  FMUL R18, R5, R18 ;  /* 0x0000001205127220 */ /* 0x000fe20000400000 */
[----:B------:R-:W-:Y:S01]  /*0860*/  ISETP.GT.U32.AND P1, PT, R0, 0x7f7fffff, PT ;  /* 0x7f7fffff0000780c */ /* 0x000fe20003f24070 */
[----:B------:R-:W-:Y:S01]  /*0870*/  FFMA R20, R7, R20, -0.12148627638816833496 ;  /* 0xbdf8cdcc07147423 */ /* 0x000fe20000000014 */
[----:B0-----:R-:W-:Y:S01]  /*0880*/  FFMA R14, R14, R17, 1 ;  /* 0x3f8000000e0e7423 */ /* 0x001fe20000000011 */
[----:B------:R-:W-:Y:S01]  /*0890*/  FFMA R17, R5, R18, R5 ;  /* 0x0000001205117223 */ /* 0x000fe20000000005 */
[----:B------:R-:W-:Y:S01]  /*08a0*/  FFMA R16, R15, 1.1920928955078125e-07, R16 ;  /* 0x340000000f107823 */ /* 0x000fe20000000010 */
[C---:B------:R-:W-:Y:S01]  /*08b0*/  FFMA R20, R7.reuse, R20, 0.13980610668659210205 ;  /* 0x3e0f295507147423 */ /* 0x040fe20000000014 */
[----:B------:R-:W-:Y:S01]  /*08c0*/  MOV R5, 0x7f800000 ;  /* 0x7f80000000057802 */ /* 0x000fe20000000f00 */
[----:B------:R-:W0:Y:S01]  /*08d0*/  MUFU.RCP R15, R14 ;  /* 0x0000000e000f7308 */ /* 0x000e220000001000 */
[----:B------:R-:W-:Y:S01]  /*08e0*/  FFMA R16, R16, 0.69314718246459960938, R17 ;  /* 0x3f31721810107823 */ /* 0x000fe20000000011 */
[----:B------:R-:W-:Y:S01]  /*08f0*/  FFMA R20, R7, R20, -0.16684235632419586182 ;  /* 0xbe2ad8b907147423 */ /* 0x000fe20000000014 */
[----:B------:R-:W-:-:S03]  /*0900*/  I2FP.F32.S32 R17, R4 ;  /* 0x0000000400117245 */ /* 0x000fc60000201400 */
[C---:B------:R-:W-:Y:S01]  /*0910*/  @P1 FFMA R16, R0.reuse, R5, +INF ;  /* 0x7f80000000101423 */ /* 0x040fe20000000005 */
[----:B------:R-:W-:Y:S01]  /*0920*/  FSETP.NEU.AND P1, PT, R0, RZ, PT ;  /* 0x000000ff0000720b */ /* 0x000fe20003f2d000 */
[C---:B------:R-:W-:Y:S01]  /*0930*/  FFMA R20, R7.reuse, R20, 0.20012299716472625732 ;  /* 0x3e4ced0b07147423 */ /* 0x040fe20000000014 */
[----:B------:R-:W-:Y:S02]  /*0940*/  FSEL R0, RZ, -23, P0 ;  /* 0xc1b80000ff007808 */ /* 0x000fe40000000000 */
[----:B------:R-:W-:Y:S01]  /*0950*/  FSEL R16, R16, -INF , P1 ;  /* 0xff80000010107808 */ /* 0x000fe20000800000 */
[----:B------:R-:W-:Y:S01]  /*0960*/  FFMA R20, R7, R20, -0.24999669194221496582 ;  /* 0xbe7fff2207147423 */ /* 0x000fe20000000014 */
[----:B------:R-:W-:Y:S01]  /*0970*/  ISETP.GT.U32.AND P0, PT, R3, 0x7f7fffff, PT ;  /* 0x7f7fffff0300780c */ /* 0x000fe20003f04070 */
[----:B------:R-:W-:Y:S02]  /*0980*/  FFMA R17, R17, 1.1920928955078125e-07, R0 ;  /* 0x3400000011117823 */ /* 0x000fe40000000000 */
[----:B------:R-:W-:Y:S01]  /*0990*/  FFMA R20, R7, R20, 0.33333182334899902344 ;  /* 0x3eaaaa7807147423 */ /* 0x000fe20000000014 */
[----:B------:R-:W-:Y:S01]  /*09a0*/  FMUL R16, R13, R16 ;  /* 0x000000100d107220 */ /* 0x000fe20000400000 */
[----:B------:R-:W-:Y:S01]  /*09b0*/  MOV R13, UR10 ;  /* 0x0000000a000d7c02 */ /* 0x000fe20008000f00 */
[----:B0-----:R-:W-:Y:S01]  /*09c0*/  FFMA R4, -R14, R15, 1 ;  /* 0x3f8000000e047423 */ /* 0x001fe2000000010f */
[----:B------:R-:W-:Y:S01]  /*09d0*/  FFMA R20, R7, R20, -0.5 ;  /* 0xbf00000007147423 */ /* 0x000fe20000000014 */
[----:B------:R-:W-:Y:S01]  /*09e0*/  FFMA R12, R11, R12, R16 ;  /* 0x0000000c0b0c7223 */ /* 0x000fe20000000010 */
[----:B------:R-:W0:Y:S01]  /*09f0*/  FCHK P1, -R13, R14 ;  /* 0x0000000e0d007302 */ /* 0x000e220000020100 */
[----:B------:R-:W-:Y:S01]  /*0a00*/  FFMA R0, R15, R4, R15 ;  /* 0x000000040f007223 */ /* 0x000fe2000000000f */
[----:B------:R-:W-:Y:S01]  /*0a10*/  FMUL R20, R7, R20 ;  /* 0x0000001407147220 */ /* 0x000fe20000400000 */
[----:B------:R-:W-:-:S03]  /*0a20*/  FADD R9, R12, R9 ;  /* 0x000000090c097221 */ /* 0x000fc60000000000 */
        /* <DEDUP_REMOVED lines=13> */
.L_x_28:
[----:B------:R-:W-:Y:S05]  /*0b00*/  BSYNC.RECONVERGENT B0 ;  /* 0x0000000000007941 */ /* 0x000fea0003800200 */
.L_x_27:
[----:B------:R-:W-:Y:S01]  /*0b10*/  FADD R0, R0, 1 ;  /* 0x3f80000000007421 */ /* 0x000fe20000000000 */
[----:B------:R-:W-:Y:S01]  /*0b20*/  HFMA2 R12, -RZ, RZ, 1.5048828125, 33.21875 ;  /* 0x3e055027ff0c7431 */ /* 0x000fe200000001ff */
[----:B------:R-:W-:Y:S01]  /*0b30*/  UIADD3 UR9, UPT, UPT, UR9, 0x2, URZ ;  /* 0x0000000209097890 */ /* 0x000fe2000fffe0ff */
[----:B------:R-:W-:Y:S02]  /*0b40*/  IADD3 R10, PT, PT, R10, 0x2, RZ ;  /* 0x000000020a0a7810 */ /* 0x000fe40007ffe0ff */
[----:B------:R-:W-:Y:S01]  /*0b50*/  FSETP.GEU.AND P0, PT, R0, 1.175494350822287508e-38, PT ;  /* 0x008000000000780b */ /* 0x000fe20003f0e000 */
[----:B------:R-:W-:-:S12]  /*0b60*/  UISETP.NE.AND UP0, UPT, UR9, URZ, UPT ;  /* 0x000000ff0900728c */ /* 0x000fd8000bf05270 */
[----:B------:R-:W-:-:S05]  /*0b70*/  @!P0 FMUL R0, R0, 8388608 ;  /* 0x4b00000000008820 */ /* 0x000fca0000400000 */
[----:B------:R-:W-:-:S04]  /*0b80*/  IADD3 R3, PT, PT, R0, -0x3f2aaaab, RZ ;  /* 0xc0d5555500037810 */ /* 0x000fc80007ffe0ff */
[----:B------:R-:W-:-:S04]  /*0b90*/  LOP3.LUT R7, R3, 0xff800000, RZ, 0xc0, !PT ;  /* 0xff80000003077812 */ /* 0x000fc800078ec0ff */
[----:B------:R-:W-:-:S05]  /*0ba0*/  IADD3 R3, PT, PT, R0, -R7, RZ ;  /* 0x8000000700037210 */ /* 0x000fca0007ffe0ff */
[----:B------:R-:W-:Y:S01]  /*0bb0*/  FADD R11, R3, -1 ;  /* 0xbf800000030b7421 */ /* 0x000fe20000000000 */
[----:B------:R-:W-:Y:S02]  /*0bc0*/  FSEL R3, RZ, -23, P0 ;  /* 0xc1b80000ff037808 */ /* 0x000fe40000000000 */
[----:B------:R-:W-:Y:S01]  /*0bd0*/  ISETP.GT.U32.AND P0, PT, R0, 0x7f7fffff, PT ;  /* 0x7f7fffff0000780c */ /* 0x000fe20003f04070 */
[----:B------:R-:W-:-:S04]  /*0be0*/  FFMA R12, R11, -R12, 0.14084610342979431152 ;  /* 0x3e1039f60b0c7423 */ /* 0x000fc8000000080c */
[----:B------:R-:W-:-:S04]  /*0bf0*/  FFMA R12, R11, R12, -0.12148627638816833496 ;  /* 0xbdf8cdcc0b0c7423 */ /* 0x000fc8000000000c */
[----:B------:R-:W-:-:S04]  /*0c00*/  FFMA R12, R11, R12, 0.13980610668659210205 ;  /* 0x3e0f29550b0c7423 */ /* 0x000fc8000000000c */
[----:B------:R-:W-:-:S04]  /*0c10*/  FFMA R12, R11, R12, -0.16684235632419586182 ;  /* 0xbe2ad8b90b0c7423 */ /* 0x000fc8000000000c */
[----:B------:R-:W-:-:S04]  /*0c20*/  FFMA R12, R11, R12, 0.20012299716472625732 ;  /* 0x3e4ced0b0b0c7423 */ /* 0x000fc8000000000c */
[----:B------:R-:W-:-:S04]  /*0c30*/  FFMA R12, R11, R12, -0.24999669194221496582 ;  /* 0xbe7fff220b0c7423 */ /* 0x000fc8000000000c */
[----:B------:R-:W-:-:S04]  /*0c40*/  FFMA R12, R11, R12, 0.33333182334899902344 ;  /* 0x3eaaaa780b0c7423 */ /* 0x000fc8000000000c */
[C---:B------:R-:W-:Y:S01]  /*0c50*/  FFMA R14, R11.reuse, R12, -0.5 ;  /* 0xbf0000000b0e7423 */ /* 0x040fe2000000000c */
[----:B------:R-:W-:Y:S02]  /*0c60*/  I2FP.F32.S32 R12, R7 ;  /* 0x00000007000c7245 */ /* 0x000fe40000201400 */
[----:B------:R-:W-:Y:S01]  /*0c70*/  MOV R7, 0x7f800000 ;  /* 0x7f80000000077802 */ /* 0x000fe20000000f00 */
[C---:B------:R-:W-:Y:S02]  /*0c80*/  FMUL R14, R11.reuse, R14 ;  /* 0x0000000e0b0e7220 */ /* 0x040fe40000400000 */
[----:B------:R-:W-:Y:S02]  /*0c90*/  FFMA R3, R12, 1.1920928955078125e-07, R3 ;  /* 0x340000000c037823 */ /* 0x000fe40000000003 */
[----:B------:R-:W-:-:S04]  /*0ca0*/  FFMA R14, R11, R14, R11 ;  /* 0x0000000e0b0e7223 */ /* 0x000fc8000000000b */
[----:B------:R-:W-:Y:S01]  /*0cb0*/  FFMA R3, R3, 0.69314718246459960938, R14 ;  /* 0x3f31721803037823 */ /* 0x000fe2000000000e */
[C---:B------:R-:W-:Y:S01]  /*0cc0*/  @P0 FFMA R3, R0.reuse, R7, +INF ;  /* 0x7f80000000030423 */ /* 0x040fe20000000007 */
[----:B------:R-:W-:-:S04]  /*0cd0*/  FSETP.NEU.AND P0, PT, R0, RZ, PT ;  /* 0x000000ff0000720b */ /* 0x000fc80003f0d000 */
[----:B------:R-:W-:-:S05]  /*0ce0*/  FSEL R3, R3, -INF , P0 ;  /* 0xff80000003037808 */ /* 0x000fca0000000000 */
[----:B------:R-:W-:-:S04]  /*0cf0*/  FMUL R3, R4, R3 ;  /* 0x0000000304037220 */ /* 0x000fc80000400000 */
[----:B------:R-:W-:-:S04]  /*0d00*/  FFMA R6, R6, R5, R3 ;  /* 0x0000000506067223 */ /* 0x000fc80000000003 */
[----:B------:R-:W-:Y:S01]  /*0d10*/  FADD R9, R9, R6 ;  /* 0x0000000609097221 */ /* 0x000fe20000000000 */
[----:B------:R-:W-:Y:S06]  /*0d20*/  BRA.U UP0, `(.L_x_29) ;  /* 0xfffffff500307547 */ /* 0x000fec000b83ffff */
.L_x_24:
[----:B------:R-:W0:Y:S02]  /*0d30*/  LDCU UR5, c[0x0][0x39c] ;  /* 0x00007380ff0577ac */ /* 0x000e240008000800 */
[----:B0-----:R-:W-:-:S04]  /*0d40*/  ULOP3.LUT UR5, UR5, 0x1, URZ, 0xc0, !UPT ;  /* 0x0000000105057892 */ /* 0x001fc8000f8ec0ff */
[----:B------:R-:W-:-:S09]  /*0d50*/  UISETP.NE.U32.AND UP0, UPT, UR5, 0x1, UPT ;  /* 0x000000010500788c */ /* 0x000fd2000bf05070 */
[----:B------:R-:W-:Y:S05]  /*0d60*/  BRA.U UP0, `(.L_x_23) ;  /* 0x0000000500707547 */ /* 0x000fea000b800000 */
[----:B------:R-:W0:Y:S01]  /*0d70*/  LDC.64 R6, c[0x0][0x380] ;  /* 0x0000e000ff067b82 */ /* 0x000e220000000a00 */
[----:B------:R-:W-:Y:S01]  /*0d80*/  IADD3 R3, PT, PT, R8, UR4, RZ ;  /* 0x0000000408037c10 */ /* 0x000fe2000fffe0ff */
[----:B------:R-:W1:Y:S06]  /*0d90*/  LDCU UR4, c[0x0][0x3a0] ;  /* 0x00007400ff0477ac */ /* 0x000e6c0008000800 */
[----:B------:R-:W2:Y:S01]  /*0da0*/  LDC.64 R4, c[0x0][0x388] ;  /* 0x0000e200ff047b82 */ /* 0x000ea20000000a00 */
[----:B0-----:R-:W-:-:S06]  /*0db0*/  IMAD.WIDE R6, R3, 0x4, R6 ;  /* 0x0000000403067825 */ /* 0x001fcc00078e0206 */
[----:B------:R-:W1:Y:S01]  /*0dc0*/  LDG.E R6, desc[UR12][R6.64] ;  /* 0x0000000c06067981 */ /* 0x000e62000c1e1900 */
[----:B--2---:R-:W-:-:S06]  /*0dd0*/  IMAD.WIDE R4, R3, 0x4, R4 ;  /* 0x0000000403047825 */ /* 0x004fcc00078e0204 */
[----:B------:R0:W2:Y:S01]  /*0de0*/  LDG.E R4, desc[UR12][R4.64] ;  /* 0x0000000c04047981 */ /* 0x0000a2000c1e1900 */
[----:B------:R-:W-:Y:S01]  /*0df0*/  HFMA2 R11, -RZ, RZ, 0.96630859375, -0.0022525787353515625 ;  /* 0x3bbb989dff0b7431 */ /* 0x000fe200000001ff */
[----:B------:R-:W-:Y:S01]  /*0e00*/  MOV R13, 0x437c0000 ;  /* 0x437c0000000d7802 */ /* 0x000fe20000000f00 */
[----:B------:R-:W-:Y:S01]  /*0e10*/  BSSY.RECONVERGENT B0, `(.L_x_30) ;  /* 0x0000033000007945 */ /* 0x000fe20003800200 */
[----:B0-----:R-:W-:Y:S02]  /*0e20*/  HFMA2 R5, -RZ, RZ, 1.5048828125, 33.21875 ;  /* 0x3e055027ff057431 */ /* 0x001fe400000001ff */
[C---:B-1----:R-:W-:Y:S01]  /*0e30*/  FADD R3, R6.reuse, UR4 ;  /* 0x0000000406037e21 */ /* 0x042fe20008000000 */
[----:B------:R-:W-:Y:S01]  /*0e40*/  FFMA.SAT R0, R6, -R11, 0.5 ;  /* 0x3f00000006007423 */ /* 0x000fe2000000280b */
[----:B------:R-:W-:-:S03]  /*0e50*/  UMOV UR4, 0x3f800000 ;  /* 0x3f80000000047882 */ /* 0x000fc60000000000 */
[----:B------:R-:W-:Y:S01]  /*0e60*/  FSETP.GEU.AND P0, PT, R3, 1.175494350822287508e-38, PT ;  /* 0x008000000300780b */ /* 0x000fe20003f0e000 */
[----:B------:R-:W-:Y:S01]  /*0e70*/  FFMA.RM R10, R0, R13, 12582913 ;  /* 0x4b400001000a7423 */ /* 0x000fe2000000400d */
[----:B------:R-:W-:-:S03]  /*0e80*/  MOV R13, UR4 ;  /* 0x00000004000d7c02 */ /* 0x000fc60008000f00 */
[C---:B------:R-:W-:Y:S01]  /*0e90*/  FADD R7, R10.reuse, -12583039 ;  /* 0xcb40007f0a077421 */ /* 0x040fe20000000000 */
[----:B------:R-:W-:-:S03]  /*0ea0*/  SHF.L.U32 R10, R10, 0x17, RZ ;  /* 0x000000170a0a7819 */ /* 0x000fc600000006ff */
[----:B------:R-:W-:-:S04]  /*0eb0*/  FFMA R7, R6, -1.4426950216293334961, -R7 ;  /* 0xbfb8aa3b06077823 */ /* 0x000fc80000000807 */
[----:B------:R-:W-:Y:S01]  /*0ec0*/  @!P0 FMUL R3, R3, 8388608 ;  /* 0x4b00000003038820 */ /* 0x000fe20000400000 */
[----:B------:R-:W-:-:S04]  /*0ed0*/  FFMA R7, R6, -1.925963033500011079e-08, R7 ;  /* 0xb2a5706006077823 */ /* 0x000fc80000000007 */
[C---:B------:R-:W-:Y:S02]  /*0ee0*/  IADD3 R0, PT, PT, R3.reuse, -0x3f2aaaab, RZ ;  /* 0xc0d5555503007810 */ /* 0x040fe40007ffe0ff */
[----:B------:R-:W0:Y:S01]  /*0ef0*/  MUFU.EX2 R7, R7 ;  /* 0x0000000700077308 */ /* 0x000e220000000800 */
[----:B------:R-:W-:Y:S02]  /*0f00*/  FSETP.NEU.AND P2, PT, R3, RZ, PT ;  /* 0x000000ff0300720b */ /* 0x000fe40003f4d000 */
[----:B------:R-:W-:-:S04]  /*0f10*/  LOP3.LUT R8, R0, 0xff800000, RZ, 0xc0, !PT ;  /* 0xff80000000087812 */ /* 0x000fc800078ec0ff */
[----:B------:R-:W-:-:S05]  /*0f20*/  IADD3 R0, PT, PT, R3, -R8, RZ ;  /* 0x8000000803007210 */ /* 0x000fca0007ffe0ff */
[----:B------:R-:W-:Y:S01]  /*0f30*/  FADD R6, R0, -1 ;  /* 0xbf80000000067421 */ /* 0x000fe20000000000 */
[----:B------:R-:W-:Y:S02]  /*0f40*/  FSEL R0, RZ, -23, P0 ;  /* 0xc1b80000ff007808 */ /* 0x000fe40000000000 */
[----:B------:R-:W-:Y:S01]  /*0f50*/  ISETP.GT.U32.AND P0, PT, R3, 0x7f7fffff, PT ;  /* 0x7f7fffff0300780c */ /* 0x000fe20003f04070 */
[----:B------:R-:W-:Y:S01]  /*0f60*/  FFMA R5, R6, -R5, 0.14084610342979431152 ;  /* 0x3e1039f606057423 */ /* 0x000fe20000000805 */
[----:B0-----:R-:W-:-:S03]  /*0f70*/  FFMA R12, R10, R7, 1 ;  /* 0x3f8000000a0c7423 */ /* 0x001fc60000000007 */
[C---:B------:R-:W-:Y:S01]  /*0f80*/  FFMA R5, R6.reuse, R5, -0.12148627638816833496 ;  /* 0xbdf8cdcc06057423 */ /* 0x040fe20000000005 */
[----:B------:R-:W0:Y:S03]  /*0f90*/  MUFU.RCP R10, R12 ;  /* 0x0000000c000a7308 */ /* 0x000e260000001000 */
[----:B------:R-:W-:-:S04]  /*0fa0*/  FFMA R5, R6, R5, 0.13980610668659210205 ;  /* 0x3e0f295506057423 */ /* 0x000fc80000000005 */
[C---:B------:R-:W-:Y:S01]  /*0fb0*/  FFMA R5, R6.reuse, R5, -0.16684235632419586182 ;  /* 0xbe2ad8b906057423 */ /* 0x040fe20000000005 */
[----:B------:R-:W1:Y:S03]  /*0fc0*/  FCHK P1, -R13, R12 ;  /* 0x0000000c0d007302 */ /* 0x000e660000020100 */
[----:B------:R-:W-:-:S04]  /*0fd0*/  FFMA R5, R6, R5, 0.20012299716472625732 ;  /* 0x3e4ced0b06057423 */ /* 0x000fc80000000005 */
[----:B------:R-:W-:Y:S01]  /*0fe0*/  FFMA R5, R6, R5, -0.24999669194221496582 ;  /* 0xbe7fff2206057423 */ /* 0x000fe20000000005 */
[----:B0-----:R-:W-:-:S03]  /*0ff0*/  FFMA R11, -R12, R10, 1 ;  /* 0x3f8000000c0b7423 */ /* 0x001fc6000000010a */
[C---:B------:R-:W-:Y:S01]  /*1000*/  FFMA R7, R6.reuse, R5, 0.33333182334899902344 ;  /* 0x3eaaaa7806077423 */ /* 0x040fe20000000005 */
[----:B------:R-:W-:Y:S02]  /*1010*/  I2FP.F32.S32 R5, R8 ;  /* 0x0000000800057245 */ /* 0x000fe40000201400 */
[----:B------:R-:W-:Y:S01]  /*1020*/  MOV R8, 0x7f800000 ;  /* 0x7f80000000087802 */ /* 0x000fe20000000f00 */
[----:B------:R-:W-:Y:S02]  /*1030*/  FFMA R7, R6, R7, -0.5 ;  /* 0xbf00000006077423 */ /* 0x000fe40000000007 */
[----:B------:R-:W-:Y:S01]  /*1040*/  FFMA R5, R5, 1.1920928955078125e-07, R0 ;  /* 0x3400000005057823 */ /* 0x000fe20000000000 */
[----:B------:R-:W-:Y:S01]  /*1050*/  FFMA R0, R10, R11, R10 ;  /* 0x0000000b0a007223 */ /* 0x000fe2000000000a */
[----:B------:R-:W-:-:S03]  /*1060*/  FMUL R7, R6, R7 ;  /* 0x0000000706077220 */ /* 0x000fc60000400000 */
[----:B------:R-:W-:Y:S01]  /*1070*/  FFMA R11, R0, -1, RZ ;  /* 0xbf800000000b7823 */ /* 0x000fe200000000ff */
[----:B------:R-:W-:-:S04]  /*1080*/  FFMA R6, R6, R7, R6 ;  /* 0x0000000706067223 */ /* 0x000fc80000000006 */
[----:B------:R-:W-:Y:S01]  /*1090*/  FFMA R7, R5, 0.69314718246459960938, R6 ;  /* 0x3f31721805077823 */ /* 0x000fe20000000006 */
[----:B------:R-:W-:Y:S01]  /*10a0*/  FFMA R5, -R12, R11, -1 ;  /* 0xbf8000000c057423 */ /* 0x000fe2000000010b */
[----:B------:R-:W-:-:S03]  /*10b0*/  @P0 FFMA R7, R3, R8, +INF ;  /* 0x7f80000003070423 */ /* 0x000fc60000000008 */
[----:B------:R-:W-:Y:S01]  /*10c0*/  FFMA R0, R0, R5, R11 ;  /* 0x0000000500007223 */ /* 0x000fe2000000000b */
[----:B--2---:R-:W-:Y:S01]  /*10d0*/  FADD R5, -R4, 1 ;  /* 0x3f80000004057421 */ /* 0x004fe20000000100 */
[----:B------:R-:W-:Y:S01]  /*10e0*/  FSEL R7, R7, -INF , P2 ;  /* 0xff80000007077808 */ /* 0x000fe20001000000 */
[----:B-1----:R-:W-:Y:S06]  /*10f0*/  @!P1 BRA `(.L_x_31) ;  /* 0x0000000000109947 */ /* 0x002fec0003800000 */
[----:B------:R-:W-:Y:S02]  /*1100*/  MOV R3, R12 ;  /* 0x0000000c00037202 */ /* 0x000fe40000000f00 */
[----:B------:R-:W-:Y:S02]  /*1110*/  MOV R0, 0xbf800000 ;  /* 0xbf80000000007802 */ /* 0x000fe40000000f00 */
[----:B------:R-:W-:-:S07]  /*1120*/  MOV R14, 0x1140 ;  /* 0x00001140000e7802 */ /* 0x000fce0000000f00 */
[----:B------:R-:W-:Y:S05]  /*1130*/  CALL.REL.NOINC `($__internal_2_$__cuda_sm3x_div_rn_noftz_f32_slowpath) ;  /* 0x0000000000cc7944 */ /* 0x000fea0003c00000 */
.L_x_31:
[----:B------:R-:W-:Y:S05]  /*1140*/  BSYNC.RECONVERGENT B0 ;  /* 0x0000000000007941 */ /* 0x000fea0003800200 */
.L_x_30:
[----:B------:R-:W-:Y:S01]  /*1150*/  FADD R0, R0, 1 ;  /* 0x3f80000000007421 */ /* 0x000fe20000000000 */
[----:B------:R-:W-:-:S04]  /*1160*/  HFMA2 R13, -RZ, RZ, 1.5048828125, 33.21875 ;  /* 0x3e055027ff0d7431 */ /* 0x000fc800000001ff */
[----:B------:R-:W-:-:S13]  /*1170*/  FSETP.GEU.AND P0, PT, R0, 1.175494350822287508e-38, PT ;  /* 0x008000000000780b */ /* 0x000fda0003f0e000 */
[----:B------:R-:W-:-:S05]  /*1180*/  @!P0 FMUL R0, R0, 8388608 ;  /* 0x4b00000000008820 */ /* 0x000fca0000400000 */
[----:B------:R-:W-:-:S04]  /*1190*/  IADD3 R3, PT, PT, R0, -0x3f2aaaab, RZ ;  /* 0xc0d5555500037810 */ /* 0x000fc80007ffe0ff */
[----:B------:R-:W-:-:S04]  /*11a0*/  LOP3.LUT R11, R3, 0xff800000, RZ, 0xc0, !PT ;  /* 0xff800000030b7812 */ /* 0x000fc800078ec0ff */
[-C--:B------:R-:W-:Y:S02]  /*11b0*/  IADD3 R3, PT, PT, R0, -R11.reuse, RZ ;  /* 0x8000000b00037210 */ /* 0x080fe40007ffe0ff */
[----:B------:R-:W-:Y:S02]  /*11c0*/  I2FP.F32.S32 R6, R11 ;  /* 0x0000000b00067245 */ /* 0x000fe40000201400 */
[----:B------:R-:W-:Y:S01]  /*11d0*/  MOV R11, 0x7f800000 ;  /* 0x7f800000000b7802 */ /* 0x000fe20000000f00 */
[----:B------:R-:W-:-:S04]  /*11e0*/  FADD R8, R3, -1 ;  /* 0xbf80000003087421 */ /* 0x000fc80000000000 */
[----:B------:R-:W-:-:S04]  /*11f0*/  FFMA R3, R8, -R13, 0.14084610342979431152 ;  /* 0x3e1039f608037423 */ /* 0x000fc8000000080d */
[----:B------:R-:W-:-:S04]  /*1200*/  FFMA R3, R8, R3, -0.12148627638816833496 ;  /* 0xbdf8cdcc08037423 */ /* 0x000fc80000000003 */
[----:B------:R-:W-:-:S04]  /*1210*/  FFMA R3, R8, R3, 0.13980610668659210205 ;  /* 0x3e0f295508037423 */ /* 0x000fc80000000003 */
[----:B------:R-:W-:-:S04]  /*1220*/  FFMA R3, R8, R3, -0.16684235632419586182 ;  /* 0xbe2ad8b908037423 */ /* 0x000fc80000000003 */
[----:B------:R-:W-:-:S04]  /*1230*/  FFMA R3, R8, R3, 0.20012299716472625732 ;  /* 0x3e4ced0b08037423 */ /* 0x000fc80000000003 */
[----:B------:R-:W-:-:S04]  /*1240*/  FFMA R3, R8, R3, -0.24999669194221496582 ;  /* 0xbe7fff2208037423 */ /* 0x000fc80000000003 */
[----:B------:R-:W-:-:S04]  /*1250*/  FFMA R3, R8, R3, 0.33333182334899902344 ;  /* 0x3eaaaa7808037423 */ /* 0x000fc80000000003 */
[----:B------:R-:W-:Y:S01]  /*1260*/  FFMA R13, R8, R3, -0.5 ;  /* 0xbf000000080d7423 */ /* 0x000fe20000000003 */
[----:B------:R-:W-:Y:S02]  /*1270*/  FSEL R3, RZ, -23, P0 ;  /* 0xc1b80000ff037808 */ /* 0x000fe40000000000 */
[----:B------:R-:W-:Y:S01]  /*1280*/  ISETP.GT.U32.AND P0, PT, R0, 0x7f7fffff, PT ;  /* 0x7f7fffff0000780c */ /* 0x000fe20003f04070 */
[----:B------:R-:W-:Y:S02]  /*1290*/  FMUL R13, R8, R13 ;  /* 0x0000000d080d7220 */ /* 0x000fe40000400000 */
[----:B------:R-:W-:Y:S02]  /*12a0*/  FFMA R3, R6, 1.1920928955078125e-07, R3 ;  /* 0x3400000006037823 */ /* 0x000fe40000000003 */
[----:B------:R-:W-:-:S04]  /*12b0*/  FFMA R8, R8, R13, R8 ;  /* 0x0000000d08087223 */ /* 0x000fc80000000008 */
[----:B------:R-:W-:-:S04]  /*12c0*/  FFMA R3, R3, 0.69314718246459960938, R8 ;  /* 0x3f31721803037823 */ /* 0x000fc80000000008 */
[C---:B------:R-:W-:Y:S01]  /*12d0*/  @P0 FFMA R3, R0.reuse, R11, +INF ;  /* 0x7f80000000030423 */ /* 0x040fe2000000000b */
[----:B------:R-:W-:-:S04]  /*12e0*/  FSETP.NEU.AND P0, PT, R0, RZ, PT ;  /* 0x000000ff0000720b */ /* 0x000fc80003f0d000 */
[----:B------:R-:W-:-:S05]  /*12f0*/  FSEL R0, R3, -INF , P0 ;  /* 0xff80000003007808 */ /* 0x000fca0000000000 */
[----:B------:R-:W-:-:S04]  /*1300*/  FMUL R5, R5, R0 ;  /* 0x0000000005057220 */ /* 0x000fc80000400000 */
[----:B------:R-:W-:-:S04]  /*1310*/  FFMA R4, R4, R7, R5 ;  /* 0x0000000704047223 */ /* 0x000fc80000000005 */
[----:B------:R-:W-:-:S07]  /*1320*/  FADD R9, R9, R4 ;  /* 0x0000000409097221 */ /* 0x000fce0000000000 */
.L_x_23:
        /* <DEDUP_REMOVED lines=11> */
[----:B------:R-:W-:Y:S02]  /*13e0*/  MOV R0, R9 ;  /* 0x0000000900007202 */ /* 0x000fe40000000f00 */
[----:B------:R-:W-:-:S07]  /*13f0*/  MOV R14, 0x1410 ;  /* 0x00001410000e7802 */ /* 0x000fce0000000f00 */
[----:B------:R-:W-:Y:S05]  /*1400*/  CALL.REL.NOINC `($__internal_2_$__cuda_sm3x_div_rn_noftz_f32_slowpath) ;  /* 0x0000000000187944 */ /* 0x000fea0003c00000 */
[----:B------:R-:W-:-:S07]  /*1410*/  MOV R7, R0 ;  /* 0x0000000000077202 */ /* 0x000fce0000000f00 */
.L_x_33:
[----:B------:R-:W-:Y:S05]  /*1420*/  BSYNC.RECONVERGENT B0 ;  /* 0x0000000000007941 */ /* 0x000fea0003800200 */
.L_x_32:
[----:B------:R-:W0:Y:S02]  /*1430*/  LDC.64 R4, c[0x0][0x390] ;  /* 0x0000e400ff047b82 */ /* 0x000e240000000a00 */
[----:B0-----:R-:W-:-:S05]  /*1440*/  IMAD.WIDE R2, R2, 0x4, R4 ;  /* 0x0000000402027825 */ /* 0x001fca00078e0204 */
[----:B------:R-:W-:Y:S01]  /*1450*/  STG.E desc[UR12][R2.64], R7 ;  /* 0x0000000702007986 */ /* 0x000fe2000c10190c */
[----:B------:R-:W-:Y:S05]  /*1460*/  EXIT ;  /* 0x000000000000794d */ /* 0x000fea0003800000 */
        .weak           $__internal_2_$__cuda_sm3x_div_rn_noftz_f32_slowpath
        .type           $__internal_2_$__cuda_sm3x_div_rn_noftz_f32_slowpath,@function
        .size           $__internal_2_$__cuda_sm3x_div_rn_noftz_f32_slowpath,(.L_x_48 - $__internal_2_$__cuda_sm3x_div_rn_noftz_f32_slowpath)
$__internal_2_$__cuda_sm3x_div_rn_noftz_f32_slowpath:
[----:B------:R-:W-:Y:S01]  /*1470*/  SHF.R.U32.HI R15, RZ, 0x17, R3 ;  /* 0x00000017ff0f7819 */ /* 0x000fe20000011603 */
[----:B------:R-:W-:Y:S01]  /*1480*/  BSSY.RECONVERGENT B1, `(.L_x_34) ;  /* 0x0000062000017945 */ /* 0x000fe20003800200 */
[----:B------:R-:W-:Y:S02]  /*1490*/  SHF.R.U32.HI R17, RZ, 0x17, R0 ;  /* 0x00000017ff117819 */ /* 0x000fe40000011600 */
[----:B------:R-:W-:Y:S02]  /*14a0*/  LOP3.LUT R15, R15, 0xff, RZ, 0xc0, !PT ;  /* 0x000000ff0f0f7812 */ /* 0x000fe400078ec0ff */
[----:B------:R-:W-:Y:S02]  /*14b0*/  LOP3.LUT R17, R17, 0xff, RZ, 0xc0, !PT ;  /* 0x000000ff11117812 */ /* 0x000fe400078ec0ff */
[----:B------:R-:W-:Y:S02]  /*14c0*/  IADD3 R19, PT, PT, R15, -0x1, RZ ;  /* 0xffffffff0f137810 */ /* 0x000fe40007ffe0ff */
[----:B------:R-:W-:-:S02]  /*14d0*/  IADD3 R18, PT, PT, R17, -0x1, RZ ;  /* 0xffffffff11127810 */ /* 0x000fc40007ffe0ff */
[----:B------:R-:W-:-:S04]  /*14e0*/  ISETP.GT.U32.AND P0, PT, R19, 0xfd, PT ;  /* 0x000000fd1300780c */ /* 0x000fc80003f04070 */
[----:B------:R-:W-:-:S13]  /*14f0*/  ISETP.GT.U32.OR P0, PT, R18, 0xfd, P0 ;  /* 0x000000fd1200780c */ /* 0x000fda0000704470 */
[----:B------:R-:W-:Y:S01]  /*1500*/  @!P0 MOV R16, RZ ;  /* 0x000000ff00108202 */ /* 0x000fe20000000f00 */
        /* <DEDUP_REMOVED lines=19> */
[----:B------:R-:W-:Y:S01]  /*1640*/  @P0 MOV R16, RZ ;  /* 0x000000ff00100202 */ /* 0x000fe20000000f00 */
[----:B------:R-:W-:Y:S01]  /*1650*/  @!P0 FFMA R0, R0, 1.84467440737095516160e+19, RZ ;  /* 0x5f80000000008823 */ /* 0x000fe200000000ff */
[----:B------:R-:W-:Y:S01]  /*1660*/  @!P0 MOV R16, 0xffffffc0 ;  /* 0xffffffc000108802 */ /* 0x000fe20000000f00 */
[----:B------:R-:W-:-:S03]  /*1670*/  @!P1 FFMA R3, R3, 1.84467440737095516160e+19, RZ ;  /* 0x5f80000003039823 */ /* 0x000fc600000000ff */
[----:B------:R-:W-:-:S07]  /*1680*/  @!P1 IADD3 R16, PT, PT, R16, 0x40, RZ ;  /* 0x0000004010109810 */ /* 0x000fce0007ffe0ff */
.L_x_35:
[----:B------:R-:W-:Y:S01]  /*1690*/  LEA R18, R15, 0xc0800000, 0x17 ;  /* 0xc08000000f127811 */ /* 0x000fe200078eb8ff */
[----:B------:R-:W-:Y:S01]  /*16a0*/  BSSY.RECONVERGENT B2, `(.L_x_40) ;  /* 0x0000036000027945 */ /* 0x000fe20003800200 */
[----:B------:R-:W-:Y:S02]  /*16b0*/  IADD3 R17, PT, PT, R17, -0x7f, RZ ;  /* 0xffffff8111117810 */ /* 0x000fe40007ffe0ff */
[----:B------:R-:W-:-:S03]  /*16c0*/  IADD3 R20, PT, PT, -R18, R3, RZ ;  /* 0x0000000312147210 */ /* 0x000fc60007ffe1ff */
[C---:B------:R-:W-:Y:S01]  /*16d0*/  IMAD R0, R17.reuse, -0x800000, R0 ;  /* 0xff80000011007824 */ /* 0x040fe200078e0200 */
[----:B------:R-:W0:Y:S01]  /*16e0*/  MUFU.RCP R18, R20 ;  /* 0x0000001400127308 */ /* 0x000e220000001000 */
[----:B------:R-:W-:Y:S01]  /*16f0*/  FADD.FTZ R19, -R20, -RZ ;  /* 0x800000ff14137221 */ /* 0x000fe20000010100 */
[----:B------:R-:W-:-:S04]  /*1700*/  IADD3 R17, PT, PT, R17, 0x7f, -R15 ;  /* 0x0000007f11117810 */ /* 0x000fc80007ffe80f */
[----:B------:R-:W-:Y:S01]  /*1710*/  IADD3 R17, PT, PT, R17, R16, RZ ;  /* 0x0000001011117210 */ /* 0x000fe20007ffe0ff */
[----:B0-----:R-:W-:-:S04]  /*1720*/  FFMA R3, R18, R19, 1 ;  /* 0x3f80000012037423 */ /* 0x001fc80000000013 */
        /* <DEDUP_REMOVED lines=8> */
[----:B------:R-:W-:-:S04]  /*17b0*/  IADD3 R15, PT, PT, R15, R17, RZ ;  /* 0x000000110f0f7210 */ /* 0x000fc80007ffe0ff */
[----:B------:R-:W-:-:S04]  /*17c0*/  IADD3 R16, PT, PT, R15, -0x1, RZ ;  /* 0xffffffff0f107810 */ /* 0x000fc80007ffe0ff */
        /* <DEDUP_REMOVED lines=9> */
[-CC-:B------:R-:W-:Y:S01]  /*1860*/  FFMA.RZ R16, R3, R19.reuse, R18.reuse ;  /* 0x0000001303107223 */ /* 0x180fe2000000c012 */
[C---:B------:R-:W-:Y:S02]  /*1870*/  ISETP.NE.AND P2, PT, R15.reuse, RZ, PT ;  /* 0x000000ff0f00720c */ /* 0x040fe40003f45270 */
[----:B------:R-:W-:Y:S02]  /*1880*/  ISETP.NE.AND P1, PT, R15, RZ, PT ;  /* 0x000000ff0f00720c */ /* 0x000fe40003f25270 */
[----:B------:R-:W-:Y:S01]  /*1890*/  LOP3.LUT R17, R16, 0x7fffff, RZ, 0xc0, !PT ;  /* 0x007fffff10117812 */ /* 0x000fe200078ec0ff */
[CCC-:B------:R-:W-:Y:S01]  /*18a0*/  FFMA.RP R16, R3.reuse, R19.reuse, R18.reuse ;  /* 0x0000001303107223 */ /* 0x1c0fe20000008012 */
[----:B------:R-:W-:Y:S01]  /*18b0*/  FFMA.RM R3, R3, R19, R18 ;  /* 0x0000001303037223 */ /* 0x000fe20000004012 */
[----:B------:R-:W-:Y:S02]  /*18c0*/  IADD3 R18, PT, PT, R15, 0x20, RZ ;  /* 0x000000200f127810 */ /* 0x000fe40007ffe0ff */
[----:B------:R-:W-:-:S02]  /*18d0*/  LOP3.LUT R17, R17, 0x800000, RZ, 0xfc, !PT ;  /* 0x0080000011117812 */ /* 0x000fc400078efcff */
[----:B------:R-:W-:Y:S02]  /*18e0*/  IADD3 R15, PT, PT, -R15, RZ, RZ ;  /* 0x000000ff0f0f7210 */ /* 0x000fe40007ffe1ff */
[----:B------:R-:W-:Y:S02]  /*18f0*/  SHF.L.U32 R18, R17, R18, RZ ;  /* 0x0000001211127219 */ /* 0x000fe400000006ff */
[----:B------:R-:W-:Y:S02]  /*1900*/  FSETP.NEU.FTZ.AND P0, PT, R16, R3, PT ;  /* 0x000000031000720b */ /* 0x000fe40003f1d000 */
[----:B------:R-:W-:Y:S02]  /*1910*/  SEL R16, R15, RZ, P2 ;  /* 0x000000ff0f107207 */ /* 0x000fe40001000000 */
[----:B------:R-:W-:Y:S02]  /*1920*/  ISETP.NE.AND P1, PT, R18, RZ, P1 ;  /* 0x000000ff1200720c */ /* 0x000fe40000f25270 */
[----:B------:R-:W-:-:S02]  /*1930*/  SHF.R.U32.HI R16, RZ, R16, R17 ;  /* 0x00000010ff107219 */ /* 0x000fc40000011611 */
[----:B------:R-:W-:Y:S02]  /*1940*/  PLOP3.LUT P0, PT, P0, P1, PT, 0xf8, 0x8f ;  /* 0x00000000008f781c */ /* 0x000fe40000703f70 */
[----:B------:R-:W-:Y:S02]  /*1950*/  SHF.R.U32.HI R18, RZ, 0x1, R16 ;  /* 0x00000001ff127819 */ /* 0x000fe40000011610 */
[----:B------:R-:W-:-:S04]  /*1960*/  SEL R3, RZ, 0x1, !P0 ;  /* 0x00000001ff037807 */ /* 0x000fc80004000000 */
[----:B------:R-:W-:-:S04]  /*1970*/  LOP3.LUT R3, R3, 0x1, R18, 0xf8, !PT ;  /* 0x0000000103037812 */ /* 0x000fc800078ef812 */
[----:B------:R-:W-:-:S04]  /*1980*/  LOP3.LUT R3, R3, R16, RZ, 0xc0, !PT ;  /* 0x0000001003037212 */ /* 0x000fc800078ec0ff */
[----:B------:R-:W-:-:S04]  /*1990*/  IADD3 R3, PT, PT, R18, R3, RZ ;  /* 0x0000000312037210 */ /* 0x000fc80007ffe0ff */
[----:B------:R-:W-:Y:S01]  /*19a0*/  LOP3.LUT R0, R3, R0, RZ, 0xfc, !PT ;  /* 0x0000000003007212 */ /* 0x000fe200078efcff */
[----:B------:R-:W-:Y:S06]  /*19b0*/  BRA `(.L_x_43) ;  /* 0x0000000000107947 */ /* 0x000fec0003800000 */
.L_x_42:
[----:B------:R-:W-:-:S04]  /*19c0*/  LOP3.LUT R0, R0, 0x80000000, RZ, 0xc0, !PT ;  /* 0x8000000000007812 */ /* 0x000fc800078ec0ff */
[----:B------:R-:W-:Y:S01]  /*19d0*/  LOP3.LUT R0, R0, 0x7f800000, RZ, 0xfc, !PT ;  /* 0x7f80000000007812 */ /* 0x000fe200078efcff */
[----:B------:R-:W-:Y:S06]  /*19e0*/  BRA `(.L_x_43) ;  /* 0x0000000000047947 */ /* 0x000fec0003800000 */
.L_x_41:
[----:B------:R-:W-:-:S07]  /*19f0*/  LEA R0, R17, R0, 0x17 ;  /* 0x0000000011007211 */ /* 0x000fce00078eb8ff */
.L_x_43:
[----:B------:R-:W-:Y:S05]  /*1a00*/  BSYNC.RECONVERGENT B2 ;  /* 0x0000000000027941 */ /* 0x000fea0003800200 */
.L_x_40:
[----:B------:R-:W-:Y:S05]  /*1a10*/  BRA `(.L_x_44) ;  /* 0x0000000000207947 */ /* 0x000fea0003800000 */
.L_x_39:
[----:B------:R-:W-:-:S04]  /*1a20*/  LOP3.LUT R0, R3, 0x80000000, R0, 0x48, !PT ;  /* 0x8000000003007812 */ /* 0x000fc800078e4800 */
[----:B------:R-:W-:Y:S01]  /*1a30*/  LOP3.LUT R0, R0, 0x7f800000, RZ, 0xfc, !PT ;  /* 0x7f80000000007812 */ /* 0x000fe200078efcff */
[----:B------:R-:W-:Y:S06]  /*1a40*/  BRA `(.L_x_44) ;  /* 0x0000000000147947 */ /* 0x000fec0003800000 */
.L_x_38:
[----:B------:R-:W-:Y:S01]  /*1a50*/  LOP3.LUT R0, R3, 0x80000000, R0, 0x48, !PT ;  /* 0x8000000003007812 */ /* 0x000fe200078e4800 */
[----:B------:R-:W-:Y:S06]  /*1a60*/  BRA `(.L_x_44) ;  /* 0x00000000000c7947 */ /* 0x000fec0003800000 */
.L_x_37:
[----:B------:R-:W0:Y:S01]  /*1a70*/  MUFU.RSQ R0, -QNAN ;  /* 0xffc0000000007908 */ /* 0x000e220000001400 */
[----:B------:R-:W-:Y:S05]  /*1a80*/  BRA `(.L_x_44) ;  /* 0x0000000000047947 */ /* 0x000fea0003800000 */
.L_x_36:
[----:B------:R-:W-:-:S07]  /*1a90*/  FADD.FTZ R0, R0, R3 ;  /* 0x0000000300007221 */ /* 0x000fce0000010000 */
.L_x_44:
[----:B------:R-:W-:Y:S05]  /*1aa0*/  BSYNC.RECONVERGENT B1 ;  /* 0x0000000000017941 */ /* 0x000fea0003800200 */
.L_x_34:
[----:B------:R-:W-:-:S04]  /*1ab0*/  HFMA2 R15, -RZ, RZ, 0, 0 ;  /* 0x00000000ff0f7431 */ /* 0x000fc800000001ff */
[----:B0-----:R-:W-:Y:S05]  /*1ac0*/  RET.REL.NODEC R14 `(loss) ;  /* 0xffffffe40e4c7950 */ /* 0x001fea0003c3ffff */
.L_x_45:
        /* <DEDUP_REMOVED lines=11> */
.L_x_48:


//--------------------- .nv.shared.reserved.0     --------------------------
	.section	.nv.shared.reserved.0,"aw",@nobits
	.weak		__nv_reservedSMEM_offset_0_alias
	.size		__nv_reservedSMEM_offset_0_alias, 0, 64
	.other		__nv_reservedSMEM_offset_0_alias,@"STO_CUDA_RESERVED_SHARED STV_DEFAULT"
__nv_reservedSMEM_offset_0_alias:
	.zero		0
	.zero		64


//--------------------- .nv.constant0.loss_back   --------------------------
	.section	.nv.constant0.loss_back,"a",@progbits
	.sectionflags	@""
	.align	4
.nv.constant0.loss_back:
	.zero		928


//--------------------- .nv.constant0.loss        --------------------------
	.section	.nv.constant0.loss,"a",@progbits
	.sectionflags	@""
	.align	4
.nv.constant0.loss:
	.zero		932


//--------------------- SYMBOLS --------------------------

	.type		.nv.reservedSmem.offset0,@object
	.size		.nv.reservedSmem.offset0,0x4
